	.target	sm_90a

	.elftype	@"ET_EXEC"


//--------------------- .note.nv.tkinfo           --------------------------
	.section	.note.nv.tkinfo,"",@"SHT_NOTE"
	.sectionflags	@"SHF_NOTE_NV_TKINFO"
	.tkinfo
        /*0018*/ 	.word	0x00000002
        /*0030*/ 	.string	""
        /*0030*/ 	.string	"ptxas"
        /*0030*/ 	.string	"Cuda compilation tools, release 13.0, V13.0.88"
        /*0030*/ 	.string	"Build cuda_13.0.r13.0/compiler.36424714_0"
        /*0030*/ 	.string	"-arch sm_90a -m 64 "



//--------------------- .note.nv.cuinfo           --------------------------
	.section	.note.nv.cuinfo,"",@"SHT_NOTE"
	.sectionflags	@"SHF_NOTE_NV_CUINFO"
        /*0018*/ 	.short	0x0002
        /*001a*/ 	.short	0x005a
        /*001c*/ 	.short	0x0082
	.zero		2


//--------------------- .nv.info                  --------------------------
	.section	.nv.info,"",@"SHT_CUDA_INFO"
	.align	4


	//----- nvinfo : EIATTR_REGCOUNT
	.align		4
        /*0000*/ 	.byte	0x04, 0x2f
        /*0002*/ 	.short	(.L_15 - .L_14)
	.align		4
.L_14:
        /*0004*/ 	.word	index@(_ZN7cutlass13device_kernelINS_4gemm6kernel13GemmUniversalIN4cute5tupleIJiiiiEEENS1_10collective13CollectiveMmaINS1_34MainloopSm90TmaGmmaWarpSpecializedILi23ENS5_IJNS4_1CILi2EEENSA_ILi1EEESC_EEENS1_35KernelTmaWarpSpecializedCooperativeEEENS5_IJNSA_ILi192EEENSA_ILi112EEENSA_ILi16EEEEEENS_6half_tENS5_IJlSC_lEEESK_SL_NS4_8TiledMMAINS4_8MMA_AtomIJNS4_4SM904GMMA25MMA_64x16x16_F32F16F16_SSILNSP_5MajorE0ELSR_0ELNSP_7ScaleInE1ELSS_1EEEEEENS4_6LayoutISD_NS5_IJSC_NSA_ILi0EEESW_EEEEENS5_IJNS4_10UnderscoreESZ_SZ_EEEEENS4_13SM90_TMA_LOADENS4_14ComposedLayoutINS4_7SwizzleILi1ELi4ELi3EEENS4_18smem_ptr_flag_bitsILi16EEENSV_INS5_IJNSA_ILi8EEESI_EEENS5_IJSI_SC_EEEEEEEvNS4_8identityENS4_23SM90_TMA_LOAD_MULTICASTES1C_vS1D_EENS_8epilogue10collective6detail29Sm90TmaWarpSpecializedAdapterINS1H_15DefaultEpilogueISK_SL_SL_NS1G_6thread17LinearCombinationISK_Li1EffLNS1L_9ScaleType4KindE0ELNS_15FloatRoundStyleE2ESK_EENS1_15EpilogueDefaultEEEEEvvEEEEvNT_6ParamsE)
        /*0008*/ 	.word	0x000000a8


	//----- nvinfo : EIATTR_FRAME_SIZE
	.align		4
.L_15:
        /*000c*/ 	.byte	0x04, 0x11
        /*000e*/ 	.short	(.L_17 - .L_16)
	.align		4
.L_16:
        /*0010*/ 	.word	index@(_ZN7cutlass13device_kernelINS_4gemm6kernel13GemmUniversalIN4cute5tupleIJiiiiEEENS1_10collective13CollectiveMmaINS1_34MainloopSm90TmaGmmaWarpSpecializedILi23ENS5_IJNS4_1CILi2EEENSA_ILi1EEESC_EEENS1_35KernelTmaWarpSpecializedCooperativeEEENS5_IJNSA_ILi192EEENSA_ILi112EEENSA_ILi16EEEEEENS_6half_tENS5_IJlSC_lEEESK_SL_NS4_8TiledMMAINS4_8MMA_AtomIJNS4_4SM904GMMA25MMA_64x16x16_F32F16F16_SSILNSP_5MajorE0ELSR_0ELNSP_7ScaleInE1ELSS_1EEEEEENS4_6LayoutISD_NS5_IJSC_NSA_ILi0EEESW_EEEEENS5_IJNS4_10UnderscoreESZ_SZ_EEEEENS4_13SM90_TMA_LOADENS4_14ComposedLayoutINS4_7SwizzleILi1ELi4ELi3EEENS4_18smem_ptr_flag_bitsILi16EEENSV_INS5_IJNSA_ILi8EEESI_EEENS5_IJSI_SC_EEEEEEEvNS4_8identityENS4_23SM90_TMA_LOAD_MULTICASTES1C_vS1D_EENS_8epilogue10collective6detail29Sm90TmaWarpSpecializedAdapterINS1H_15DefaultEpilogueISK_SL_SL_NS1G_6thread17LinearCombinationISK_Li1EffLNS1L_9ScaleType4KindE0ELNS_15FloatRoundStyleE2ESK_EENS1_15EpilogueDefaultEEEEEvvEEEEvNT_6ParamsE)
        /*0014*/ 	.word	0x00000000


	//----- nvinfo : EIATTR_MIN_STACK_SIZE
	.align		4
.L_17:
        /*0018*/ 	.byte	0x04, 0x12
        /*001a*/ 	.short	(.L_19 - .L_18)
	.align		4
.L_18:
        /*001c*/ 	.word	index@(_ZN7cutlass13device_kernelINS_4gemm6kernel13GemmUniversalIN4cute5tupleIJiiiiEEENS1_10collective13CollectiveMmaINS1_34MainloopSm90TmaGmmaWarpSpecializedILi23ENS5_IJNS4_1CILi2EEENSA_ILi1EEESC_EEENS1_35KernelTmaWarpSpecializedCooperativeEEENS5_IJNSA_ILi192EEENSA_ILi112EEENSA_ILi16EEEEEENS_6half_tENS5_IJlSC_lEEESK_SL_NS4_8TiledMMAINS4_8MMA_AtomIJNS4_4SM904GMMA25MMA_64x16x16_F32F16F16_SSILNSP_5MajorE0ELSR_0ELNSP_7ScaleInE1ELSS_1EEEEEENS4_6LayoutISD_NS5_IJSC_NSA_ILi0EEESW_EEEEENS5_IJNS4_10UnderscoreESZ_SZ_EEEEENS4_13SM90_TMA_LOADENS4_14ComposedLayoutINS4_7SwizzleILi1ELi4ELi3EEENS4_18smem_ptr_flag_bitsILi16EEENSV_INS5_IJNSA_ILi8EEESI_EEENS5_IJSI_SC_EEEEEEEvNS4_8identityENS4_23SM90_TMA_LOAD_MULTICASTES1C_vS1D_EENS_8epilogue10collective6detail29Sm90TmaWarpSpecializedAdapterINS1H_15DefaultEpilogueISK_SL_SL_NS1G_6thread17LinearCombinationISK_Li1EffLNS1L_9ScaleType4KindE0ELNS_15FloatRoundStyleE2ESK_EENS1_15EpilogueDefaultEEEEEvvEEEEvNT_6ParamsE)
        /*0020*/ 	.word	0x00000000
.L_19:


//--------------------- .nv.compat                --------------------------
	.section	.nv.compat,"",@"SHT_CUDA_COMPAT_INFO"
	.align	4
        /*0000*/ 	.byte	0x02, 0x09, 0x01, 0x00, 0x02, 0x02, 0x04, 0x00, 0x02, 0x05, 0x05, 0x00, 0x03, 0x07, 0x01, 0x01
        /*0010*/ 	.byte	0x02, 0x03, 0x01, 0x00, 0x02, 0x06, 0x01, 0x00, 0x04, 0x0b, 0x08, 0x00, 0x00, 0x00, 0x00, 0x00
        /*0020*/ 	.byte	0x00, 0x00, 0x00, 0x00


//--------------------- .nv.info._ZN7cutlass13device_kernelINS_4gemm6kernel13GemmUniversalIN4cute5tupleIJiiiiEEENS1_10collective13CollectiveMmaINS1_34MainloopSm90TmaGmmaWarpSpecializedILi23ENS5_IJNS4_1CILi2EEENSA_ILi1EEESC_EEENS1_35KernelTmaWarpSpecializedCooperativeEEENS5_IJNSA_ILi192EEENSA_ILi112EEENSA_ILi16EEEEEENS_6half_tENS5_IJlSC_lEEESK_SL_NS4_8TiledMMAINS4_8MMA_AtomIJNS4_4SM904GMMA25MMA_64x16x16_F32F16F16_SSILNSP_5MajorE0ELSR_0ELNSP_7ScaleInE1ELSS_1EEEEEENS4_6LayoutISD_NS5_IJSC_NSA_ILi0EEESW_EEEEENS5_IJNS4_10UnderscoreESZ_SZ_EEEEENS4_13SM90_TMA_LOADENS4_14ComposedLayoutINS4_7SwizzleILi1ELi4ELi3EEENS4_18smem_ptr_flag_bitsILi16EEENSV_INS5_IJNSA_ILi8EEESI_EEENS5_IJSI_SC_EEEEEEEvNS4_8identityENS4_23SM90_TMA_LOAD_MULTICASTES1C_vS1D_EENS_8epilogue10collective6detail29Sm90TmaWarpSpecializedAdapterINS1H_15DefaultEpilogueISK_SL_SL_NS1G_6thread17LinearCombinationISK_Li1EffLNS1L_9ScaleType4KindE0ELNS_15FloatRoundStyleE2ESK_EENS1_15EpilogueDefaultEEEEEvvEEEEvNT_6ParamsE --------------------------
	.section	.nv.info._ZN7cutlass13device_kernelINS_4gemm6kernel13GemmUniversalIN4cute5tupleIJiiiiEEENS1_10collective13CollectiveMmaINS1_34MainloopSm90TmaGmmaWarpSpecializedILi23ENS5_IJNS4_1CILi2EEENSA_ILi1EEESC_EEENS1_35KernelTmaWarpSpecializedCooperativeEEENS5_IJNSA_ILi192EEENSA_ILi112EEENSA_ILi16EEEEEENS_6half_tENS5_IJlSC_lEEESK_SL_NS4_8TiledMMAINS4_8MMA_AtomIJNS4_4SM904GMMA25MMA_64x16x16_F32F16F16_SSILNSP_5MajorE0ELSR_0ELNSP_7ScaleInE1ELSS_1EEEEEENS4_6LayoutISD_NS5_IJSC_NSA_ILi0EEESW_EEEEENS5_IJNS4_10UnderscoreESZ_SZ_EEEEENS4_13SM90_TMA_LOADENS4_14ComposedLayoutINS4_7SwizzleILi1ELi4ELi3EEENS4_18smem_ptr_flag_bitsILi16EEENSV_INS5_IJNSA_ILi8EEESI_EEENS5_IJSI_SC_EEEEEEEvNS4_8identityENS4_23SM90_TMA_LOAD_MULTICASTES1C_vS1D_EENS_8epilogue10collective6detail29Sm90TmaWarpSpecializedAdapterINS1H_15DefaultEpilogueISK_SL_SL_NS1G_6thread17LinearCombinationISK_Li1EffLNS1L_9ScaleType4KindE0ELNS_15FloatRoundStyleE2ESK_EENS1_15EpilogueDefaultEEEEEvvEEEEvNT_6ParamsE,"",@"SHT_CUDA_INFO"
	.sectionflags	@""
	.align	4


	//----- nvinfo : EIATTR_CUDA_API_VERSION
	.align		4
        /*0000*/ 	.byte	0x04, 0x37
        /*0002*/ 	.short	(.L_21 - .L_20)
.L_20:
        /*0004*/ 	.word	0x00000082


	//----- nvinfo : EIATTR_KPARAM_INFO
	.align		4
.L_21:
        /*0008*/ 	.byte	0x04, 0x17
        /*000a*/ 	.short	(.L_23 - .L_22)
.L_22:
        /*000c*/ 	.word	0x00000000
        /*0010*/ 	.short	0x0000
        /*0012*/ 	.short	0x0070
        /*0014*/ 	.byte	0x00, 0xf0, 0x01, 0x10


	//----- nvinfo : EIATTR_SPARSE_MMA_MASK
	.align		4
.L_23:
        /*0018*/ 	.byte	0x03, 0x50
        /*001a*/ 	.short	0x0000


	//----- nvinfo : EIATTR_MAXREG_COUNT
	.align		4
        /*001c*/ 	.byte	0x03, 0x1b
        /*001e*/ 	.short	0x00a8


	//----- nvinfo : EIATTR_NUM_BARRIERS
	.align		4
        /*0020*/ 	.byte	0x02, 0x4c
        /*0022*/ 	.byte	0x01
	.zero		1


	//----- nvinfo : EIATTR_EXTERNS
	.align		4
        /*0024*/ 	.byte	0x04, 0x0f
        /*0026*/ 	.short	(.L_25 - .L_24)


	//   ....[0]....
	.align		4
.L_24:
        /*0028*/ 	.word	index@(__assertfail)


	//----- nvinfo : EIATTR_MERCURY_ISA_VERSION
	.align		4
.L_25:
        /*002c*/ 	.byte	0x03, 0x5f
        /*002e*/ 	.short	0x0101


	//----- nvinfo : EIATTR_INT_WARP_WIDE_INSTR_OFFSETS
	.align		4
        /*0030*/ 	.byte	0x04, 0x31
        /*0032*/ 	.short	(.L_27 - .L_26)


	//   ....[0]....
.L_26:
        /*0034*/ 	.word	0x00000710


	//   ....[1]....
        /*0038*/ 	.word	0x00000740


	//   ....[2]....
        /*003c*/ 	.word	0x00000900


	//----- nvinfo : EIATTR_COOP_GROUP_MASK_REGIDS
	.align		4
.L_27:
        /*0040*/ 	.byte	0x04, 0x29
        /*0042*/ 	.short	(.L_29 - .L_28)


	//   ....[0]....
.L_28:
        /*0044*/ 	.word	0xffffffff


	//   ....[1]....
        /*0048*/ 	.word	0xffffffff


	//   ....[2]....
        /*004c*/ 	.word	0xffffffff


	//   ....[3]....
        /*0050*/ 	.word	0xffffffff


	//   ....[4]....
        /*0054*/ 	.word	0xffffffff


	//   ....[5]....
        /*0058*/ 	.word	0xffffffff


	//----- nvinfo : EIATTR_COOP_GROUP_INSTR_OFFSETS
	.align		4
.L_29:
        /*005c*/ 	.byte	0x04, 0x28
        /*005e*/ 	.short	(.L_31 - .L_30)


	//   ....[0]....
.L_30:
        /*0060*/ 	.word	0x00000060


	//   ....[1]....
        /*0064*/ 	.word	0x00000070


	//   ....[2]....
        /*0068*/ 	.word	0x00000130


	//   ....[3]....
        /*006c*/ 	.word	0x00000560


	//   ....[4]....
        /*0070*/ 	.word	0x00000a80


	//   ....[5]....
        /*0074*/ 	.word	0x000014c0


	//----- nvinfo : EIATTR_REG_RECONFIG
	.align		4
.L_31:
        /*0078*/ 	.byte	0x01, 0x54
	.zero		2


	//----- nvinfo : EIATTR_SYSCALL_OFFSETS
	.align		4
        /*007c*/ 	.byte	0x04, 0x46
        /*007e*/ 	.short	(.L_33 - .L_32)


	//   ....[0]....
.L_32:
        /*0080*/ 	.word	0x00001680


	//----- nvinfo : EIATTR_MBARRIER_INSTR_OFFSETS
	.align		4
.L_33:
        /*0084*/ 	.byte	0x04, 0x39
        /*0086*/ 	.short	(.L_35 - .L_34)


	//   ....[0]....
.L_34:
        /*0088*/ 	.word	0x00000250
        /*008c*/ 	.word	0x000000ff
        /*0090*/ 	.word	0x00000000
        /*0094*/ 	.short	0x0100
        /*0096*/ 	.byte	0x08
	.zero		1


	//   ....[1]....
        /*0098*/ 	.word	0x00000260
        /*009c*/ 	.word	0x000000ff
        /*00a0*/ 	.word	0x000000b8
        /*00a4*/ 	.short	0x0100
        /*00a6*/ 	.byte	0x08
	.zero		1


	//   ....[2]....
        /*00a8*/ 	.word	0x00000270
        /*00ac*/ 	.word	0x000000ff
        /*00b0*/ 	.word	0x00000008
        /*00b4*/ 	.short	0x0100
        /*00b6*/ 	.byte	0x08
	.zero		1


	//   ....[3]....
        /*00b8*/ 	.word	0x00000280
        /*00bc*/ 	.word	0x000000ff
        /*00c0*/ 	.word	0x000000c0
        /*00c4*/ 	.short	0x0100
        /*00c6*/ 	.byte	0x08
	.zero		1


	//   ....[4]....
        /*00c8*/ 	.word	0x00000290
        /*00cc*/ 	.word	0x000000ff
        /*00d0*/ 	.word	0x00000010
        /*00d4*/ 	.short	0x0100
        /*00d6*/ 	.byte	0x08
	.zero		1


	//   ....[5]....
        /*00d8*/ 	.word	0x000002a0
        /*00dc*/ 	.word	0x000000ff
        /*00e0*/ 	.word	0x000000c8
        /*00e4*/ 	.short	0x0100
        /*00e6*/ 	.byte	0x08
	.zero		1


	//   ....[6]....
        /*00e8*/ 	.word	0x000002b0
        /*00ec*/ 	.word	0x000000ff
        /*00f0*/ 	.word	0x00000018
        /*00f4*/ 	.short	0x0100
        /*00f6*/ 	.byte	0x08
	.zero		1


	//   ....[7]....
        /*00f8*/ 	.word	0x000002c0
        /*00fc*/ 	.word	0x000000ff
        /*0100*/ 	.word	0x000000d0
        /*0104*/ 	.short	0x0100
        /*0106*/ 	.byte	0x08
	.zero		1


	//   ....[8]....
        /*0108*/ 	.word	0x000002d0
        /*010c*/ 	.word	0x000000ff
        /*0110*/ 	.word	0x00000020
        /*0114*/ 	.short	0x0100
        /*0116*/ 	.byte	0x08
	.zero		1


	//   ....[9]....
        /*0118*/ 	.word	0x000002e0
        /*011c*/ 	.word	0x000000ff
        /*0120*/ 	.word	0x000000d8
        /*0124*/ 	.short	0x0100
        /*0126*/ 	.byte	0x08
	.zero		1


	//   ....[10]....
        /*0128*/ 	.word	0x000002f0
        /*012c*/ 	.word	0x000000ff
        /*0130*/ 	.word	0x00000028
        /*0134*/ 	.short	0x0100
        /*0136*/ 	.byte	0x08
	.zero		1


	//   ....[11]....
        /*0138*/ 	.word	0x00000300
        /*013c*/ 	.word	0x000000ff
        /*0140*/ 	.word	0x000000e0
        /*0144*/ 	.short	0x0100
        /*0146*/ 	.byte	0x08
	.zero		1


	//   ....[12]....
        /*0148*/ 	.word	0x00000310
        /*014c*/ 	.word	0x000000ff
        /*0150*/ 	.word	0x00000030
        /*0154*/ 	.short	0x0100
        /*0156*/ 	.byte	0x08
	.zero		1


	//   ....[13]....
        /*0158*/ 	.word	0x00000320
        /*015c*/ 	.word	0x000000ff
        /*0160*/ 	.word	0x000000e8
        /*0164*/ 	.short	0x0100
        /*0166*/ 	.byte	0x08
	.zero		1


	//   ....[14]....
        /*0168*/ 	.word	0x00000330
        /*016c*/ 	.word	0x000000ff
        /*0170*/ 	.word	0x00000038
        /*0174*/ 	.short	0x0100
        /*0176*/ 	.byte	0x08
	.zero		1


	//   ....[15]....
        /*0178*/ 	.word	0x00000340
        /*017c*/ 	.word	0x000000ff
        /*0180*/ 	.word	0x000000f0
        /*0184*/ 	.short	0x0100
        /*0186*/ 	.byte	0x08
	.zero		1


	//   ....[16]....
        /*0188*/ 	.word	0x00000350
        /*018c*/ 	.word	0x000000ff
        /*0190*/ 	.word	0x00000040
        /*0194*/ 	.short	0x0100
        /*0196*/ 	.byte	0x08
	.zero		1


	//   ....[17]....
        /*0198*/ 	.word	0x00000360
        /*019c*/ 	.word	0x000000ff
        /*01a0*/ 	.word	0x000000f8
        /*01a4*/ 	.short	0x0100
        /*01a6*/ 	.byte	0x08
	.zero		1


	//   ....[18]....
        /*01a8*/ 	.word	0x00000370
        /*01ac*/ 	.word	0x000000ff
        /*01b0*/ 	.word	0x00000048
        /*01b4*/ 	.short	0x0100
        /*01b6*/ 	.byte	0x08
	.zero		1


	//   ....[19]....
        /*01b8*/ 	.word	0x00000380
        /*01bc*/ 	.word	0x000000ff
        /*01c0*/ 	.word	0x00000100
        /*01c4*/ 	.short	0x0100
        /*01c6*/ 	.byte	0x08
	.zero		1


	//   ....[20]....
        /*01c8*/ 	.word	0x00000390
        /*01cc*/ 	.word	0x000000ff
        /*01d0*/ 	.word	0x00000050
        /*01d4*/ 	.short	0x0100
        /*01d6*/ 	.byte	0x08
	.zero		1


	//   ....[21]....
        /*01d8*/ 	.word	0x000003a0
        /*01dc*/ 	.word	0x000000ff
        /*01e0*/ 	.word	0x00000108
        /*01e4*/ 	.short	0x0100
        /*01e6*/ 	.byte	0x08
	.zero		1


	//   ....[22]....
        /*01e8*/ 	.word	0x000003b0
        /*01ec*/ 	.word	0x000000ff
        /*01f0*/ 	.word	0x00000058
        /*01f4*/ 	.short	0x0100
        /*01f6*/ 	.byte	0x08
	.zero		1


	//   ....[23]....
        /*01f8*/ 	.word	0x000003c0
        /*01fc*/ 	.word	0x000000ff
        /*0200*/ 	.word	0x00000110
        /*0204*/ 	.short	0x0100
        /*0206*/ 	.byte	0x08
	.zero		1


	//   ....[24]....
        /*0208*/ 	.word	0x000003d0
        /*020c*/ 	.word	0x000000ff
        /*0210*/ 	.word	0x00000060
        /*0214*/ 	.short	0x0100
        /*0216*/ 	.byte	0x08
	.zero		1


	//   ....[25]....
        /*0218*/ 	.word	0x000003e0
        /*021c*/ 	.word	0x000000ff
        /*0220*/ 	.word	0x00000118
        /*0224*/ 	.short	0x0100
        /*0226*/ 	.byte	0x08
	.zero		1


	//   ....[26]....
        /*0228*/ 	.word	0x000003f0
        /*022c*/ 	.word	0x000000ff
        /*0230*/ 	.word	0x00000068
        /*0234*/ 	.short	0x0100
        /*0236*/ 	.byte	0x08
	.zero		1


	//   ....[27]....
        /*0238*/ 	.word	0x00000400
        /*023c*/ 	.word	0x000000ff
        /*0240*/ 	.word	0x00000120
        /*0244*/ 	.short	0x0100
        /*0246*/ 	.byte	0x08
	.zero		1


	//   ....[28]....
        /*0248*/ 	.word	0x00000410
        /*024c*/ 	.word	0x000000ff
        /*0250*/ 	.word	0x00000070
        /*0254*/ 	.short	0x0100
        /*0256*/ 	.byte	0x08
	.zero		1


	//   ....[29]....
        /*0258*/ 	.word	0x00000420
        /*025c*/ 	.word	0x000000ff
        /*0260*/ 	.word	0x00000128
        /*0264*/ 	.short	0x0100
        /*0266*/ 	.byte	0x08
	.zero		1


	//   ....[30]....
        /*0268*/ 	.word	0x00000430
        /*026c*/ 	.word	0x000000ff
        /*0270*/ 	.word	0x00000078
        /*0274*/ 	.short	0x0100
        /*0276*/ 	.byte	0x08
	.zero		1


	//   ....[31]....
        /*0278*/ 	.word	0x00000440
        /*027c*/ 	.word	0x000000ff
        /*0280*/ 	.word	0x00000130
        /*0284*/ 	.short	0x0100
        /*0286*/ 	.byte	0x08
	.zero		1


	//   ....[32]....
        /*0288*/ 	.word	0x00000450
        /*028c*/ 	.word	0x000000ff
        /*0290*/ 	.word	0x00000080
        /*0294*/ 	.short	0x0100
        /*0296*/ 	.byte	0x08
	.zero		1


	//   ....[33]....
        /*0298*/ 	.word	0x00000460
        /*029c*/ 	.word	0x000000ff
        /*02a0*/ 	.word	0x00000138
        /*02a4*/ 	.short	0x0100
        /*02a6*/ 	.byte	0x08
	.zero		1


	//   ....[34]....
        /*02a8*/ 	.word	0x00000470
        /*02ac*/ 	.word	0x000000ff
        /*02b0*/ 	.word	0x00000088
        /*02b4*/ 	.short	0x0100
        /*02b6*/ 	.byte	0x08
	.zero		1


	//   ....[35]....
        /*02b8*/ 	.word	0x00000480
        /*02bc*/ 	.word	0x000000ff
        /*02c0*/ 	.word	0x00000140
        /*02c4*/ 	.short	0x0100
        /*02c6*/ 	.byte	0x08
	.zero		1


	//   ....[36]....
        /*02c8*/ 	.word	0x00000490
        /*02cc*/ 	.word	0x000000ff
        /*02d0*/ 	.word	0x00000090
        /*02d4*/ 	.short	0x0100
        /*02d6*/ 	.byte	0x08
	.zero		1


	//   ....[37]....
        /*02d8*/ 	.word	0x000004a0
        /*02dc*/ 	.word	0x000000ff
        /*02e0*/ 	.word	0x00000148
        /*02e4*/ 	.short	0x0100
        /*02e6*/ 	.byte	0x08
	.zero		1


	//   ....[38]....
        /*02e8*/ 	.word	0x000004b0
        /*02ec*/ 	.word	0x000000ff
        /*02f0*/ 	.word	0x00000098
        /*02f4*/ 	.short	0x0100
        /*02f6*/ 	.byte	0x08
	.zero		1


	//   ....[39]....
        /*02f8*/ 	.word	0x000004c0
        /*02fc*/ 	.word	0x000000ff
        /*0300*/ 	.word	0x00000150
        /*0304*/ 	.short	0x0100
        /*0306*/ 	.byte	0x08
	.zero		1


	//   ....[40]....
        /*0308*/ 	.word	0x000004d0
        /*030c*/ 	.word	0x000000ff
        /*0310*/ 	.word	0x000000a0
        /*0314*/ 	.short	0x0100
        /*0316*/ 	.byte	0x08
	.zero		1


	//   ....[41]....
        /*0318*/ 	.word	0x000004e0
        /*031c*/ 	.word	0x000000ff
        /*0320*/ 	.word	0x00000158
        /*0324*/ 	.short	0x0100
        /*0326*/ 	.byte	0x08
	.zero		1


	//   ....[42]....
        /*0328*/ 	.word	0x000004f0
        /*032c*/ 	.word	0x000000ff
        /*0330*/ 	.word	0x000000a8
        /*0334*/ 	.short	0x0100
        /*0336*/ 	.byte	0x08
	.zero		1


	//   ....[43]....
        /*0338*/ 	.word	0x00000500
        /*033c*/ 	.word	0x000000ff
        /*0340*/ 	.word	0x00000160
        /*0344*/ 	.short	0x0100
        /*0346*/ 	.byte	0x08
	.zero		1


	//   ....[44]....
        /*0348*/ 	.word	0x00000510
        /*034c*/ 	.word	0x000000ff
        /*0350*/ 	.word	0x000000b0
        /*0354*/ 	.short	0x0100
        /*0356*/ 	.byte	0x08
	.zero		1


	//   ....[45]....
        /*0358*/ 	.word	0x00000520
        /*035c*/ 	.word	0x000000ff
        /*0360*/ 	.word	0x00000168
        /*0364*/ 	.short	0x0100
        /*0366*/ 	.byte	0x08
	.zero		1


	//   ....[46]....
        /*0368*/ 	.word	0x00000980
        /*036c*/ 	.word	0x000000ff
        /*0370*/ 	.word	0x00000180
        /*0374*/ 	.short	0x0100
        /*0376*/ 	.byte	0x06
	.zero		1


	//   ....[47]....
        /*0378*/ 	.word	0x00000a10
        /*037c*/ 	.word	0x000000ff
        /*0380*/ 	.word	0x00000188
        /*0384*/ 	.short	0x0100
        /*0386*/ 	.byte	0x06
	.zero		1


	//   ....[48]....
        /*0388*/ 	.word	0x00001700
        /*038c*/ 	.word	0x00000003
        /*0390*/ 	.word	0x00000000
        /*0394*/ 	.short	0x010a
        /*0396*/ 	.byte	0x3f
	.zero		1


	//   ....[49]....
        /*0398*/ 	.word	0x00001740
        /*039c*/ 	.word	0x00000003
        /*03a0*/ 	.word	0x00000000
        /*03a4*/ 	.short	0x010a
        /*03a6*/ 	.byte	0x3f
	.zero		1


	//   ....[50]....
        /*03a8*/ 	.word	0x00001e40
        /*03ac*/ 	.word	0x000000ff
        /*03b0*/ 	.word	0x00000000
        /*03b4*/ 	.short	0x010a
        /*03b6*/ 	.byte	0x04
	.zero		1


	//   ....[51]....
        /*03b8*/ 	.word	0x00001e80
        /*03bc*/ 	.word	0x000000ff
        /*03c0*/ 	.word	0x00000000
        /*03c4*/ 	.short	0x010a
        /*03c6*/ 	.byte	0x04
	.zero		1


	//   ....[52]....
        /*03c8*/ 	.word	0x00002450
        /*03cc*/ 	.word	0x00000005
        /*03d0*/ 	.word	0x00000000
        /*03d4*/ 	.short	0x0101
        /*03d6*/ 	.byte	0x3f
	.zero		1


	//   ....[53]....
        /*03d8*/ 	.word	0x00002610
        /*03dc*/ 	.word	0x00000003
        /*03e0*/ 	.word	0x00000000
        /*03e4*/ 	.short	0x0101
        /*03e6*/ 	.byte	0x3f
	.zero		1


	//   ....[54]....
        /*03e8*/ 	.word	0x0000a560
        /*03ec*/ 	.word	0x00000014
        /*03f0*/ 	.word	0x000000b8
        /*03f4*/ 	.short	0x010a
        /*03f6*/ 	.byte	0x3f
	.zero		1


	//   ....[55]....
        /*03f8*/ 	.word	0x0000a8e0
        /*03fc*/ 	.word	0x00000003
        /*0400*/ 	.word	0x00000188
        /*0404*/ 	.short	0x0101
        /*0406*/ 	.byte	0x3f
	.zero		1


	//   ....[56]....
        /*0408*/ 	.word	0x0000b030
        /*040c*/ 	.word	0x00000007
        /*0410*/ 	.word	0x00000000
        /*0414*/ 	.short	0x010a
        /*0416*/ 	.byte	0x3f
	.zero		1


	//   ....[57]....
        /*0418*/ 	.word	0x0000b0b0
        /*041c*/ 	.word	0x00000008
        /*0420*/ 	.word	0x00000000
        /*0424*/ 	.short	0x010a
        /*0426*/ 	.byte	0x3f
	.zero		1


	//   ....[58]....
        /*0428*/ 	.word	0x0000b140
        /*042c*/ 	.word	0x00000009
        /*0430*/ 	.word	0x00000000
        /*0434*/ 	.short	0x010a
        /*0436*/ 	.byte	0x3f
	.zero		1


	//   ....[59]....
        /*0438*/ 	.word	0x0000b1d0
        /*043c*/ 	.word	0x00000008
        /*0440*/ 	.word	0x00000000
        /*0444*/ 	.short	0x010a
        /*0446*/ 	.byte	0x3f
	.zero		1


	//   ....[60]....
        /*0448*/ 	.word	0x0000b260
        /*044c*/ 	.word	0x00000009
        /*0450*/ 	.word	0x00000000
        /*0454*/ 	.short	0x010a
        /*0456*/ 	.byte	0x3f
	.zero		1


	//   ....[61]....
        /*0458*/ 	.word	0x0000b2f0
        /*045c*/ 	.word	0x00000008
        /*0460*/ 	.word	0x00000000
        /*0464*/ 	.short	0x010a
        /*0466*/ 	.byte	0x3f
	.zero		1


	//   ....[62]....
        /*0468*/ 	.word	0x0000b380
        /*046c*/ 	.word	0x00000009
        /*0470*/ 	.word	0x00000000
        /*0474*/ 	.short	0x010a
        /*0476*/ 	.byte	0x3f
	.zero		1


	//   ....[63]....
        /*0478*/ 	.word	0x0000b410
        /*047c*/ 	.word	0x00000008
        /*0480*/ 	.word	0x00000000
        /*0484*/ 	.short	0x010a
        /*0486*/ 	.byte	0x3f
	.zero		1


	//   ....[64]....
        /*0488*/ 	.word	0x0000b4a0
        /*048c*/ 	.word	0x00000009
        /*0490*/ 	.word	0x00000000
        /*0494*/ 	.short	0x010a
        /*0496*/ 	.byte	0x3f
	.zero		1


	//   ....[65]....
        /*0498*/ 	.word	0x0000b530
        /*049c*/ 	.word	0x00000008
        /*04a0*/ 	.word	0x00000000
        /*04a4*/ 	.short	0x010a
        /*04a6*/ 	.byte	0x3f
	.zero		1


	//   ....[66]....
        /*04a8*/ 	.word	0x0000b5c0
        /*04ac*/ 	.word	0x00000009
        /*04b0*/ 	.word	0x00000000
        /*04b4*/ 	.short	0x010a
        /*04b6*/ 	.byte	0x3f
	.zero		1


	//   ....[67]....
        /*04b8*/ 	.word	0x0000b650
        /*04bc*/ 	.word	0x00000008
        /*04c0*/ 	.word	0x00000000
        /*04c4*/ 	.short	0x010a
        /*04c6*/ 	.byte	0x3f
	.zero		1


	//   ....[68]....
        /*04c8*/ 	.word	0x0000b6e0
        /*04cc*/ 	.word	0x00000009
        /*04d0*/ 	.word	0x00000000
        /*04d4*/ 	.short	0x010a
        /*04d6*/ 	.byte	0x3f
	.zero		1


	//   ....[69]....
        /*04d8*/ 	.word	0x0000b770
        /*04dc*/ 	.word	0x00000008
        /*04e0*/ 	.word	0x00000000
        /*04e4*/ 	.short	0x010a
        /*04e6*/ 	.byte	0x3f
	.zero		1


	//   ....[70]....
        /*04e8*/ 	.word	0x0000b800
        /*04ec*/ 	.word	0x00000009
        /*04f0*/ 	.word	0x00000000
        /*04f4*/ 	.short	0x010a
        /*04f6*/ 	.byte	0x3f
	.zero		1


	//   ....[71]....
        /*04f8*/ 	.word	0x0000b890
        /*04fc*/ 	.word	0x00000008
        /*0500*/ 	.word	0x00000000
        /*0504*/ 	.short	0x010a
        /*0506*/ 	.byte	0x3f
	.zero		1


	//   ....[72]....
        /*0508*/ 	.word	0x0000b920
        /*050c*/ 	.word	0x00000009
        /*0510*/ 	.word	0x00000000
        /*0514*/ 	.short	0x010a
        /*0516*/ 	.byte	0x3f
	.zero		1


	//   ....[73]....
        /*0518*/ 	.word	0x0000b9b0
        /*051c*/ 	.word	0x00000008
        /*0520*/ 	.word	0x00000000
        /*0524*/ 	.short	0x010a
        /*0526*/ 	.byte	0x3f
	.zero		1


	//   ....[74]....
        /*0528*/ 	.word	0x0000ba40
        /*052c*/ 	.word	0x00000009
        /*0530*/ 	.word	0x00000000
        /*0534*/ 	.short	0x010a
        /*0536*/ 	.byte	0x3f
	.zero		1


	//   ....[75]....
        /*0538*/ 	.word	0x0000bad0
        /*053c*/ 	.word	0x00000008
        /*0540*/ 	.word	0x00000000
        /*0544*/ 	.short	0x010a
        /*0546*/ 	.byte	0x3f
	.zero		1


	//   ....[76]....
        /*0548*/ 	.word	0x0000bb60
        /*054c*/ 	.word	0x00000009
        /*0550*/ 	.word	0x00000000
        /*0554*/ 	.short	0x010a
        /*0556*/ 	.byte	0x3f
	.zero		1


	//   ....[77]....
        /*0558*/ 	.word	0x0000bbf0
        /*055c*/ 	.word	0x00000006
        /*0560*/ 	.word	0x00000000
        /*0564*/ 	.short	0x010a
        /*0566*/ 	.byte	0x3f
	.zero		1


	//   ....[78]....
        /*0568*/ 	.word	0x0000bc80
        /*056c*/ 	.word	0x00000003
        /*0570*/ 	.word	0x00000000
        /*0574*/ 	.short	0x010a
        /*0576*/ 	.byte	0x3f
	.zero		1


	//   ....[79]....
        /*0578*/ 	.word	0x0000bce0
        /*057c*/ 	.word	0x00000003
        /*0580*/ 	.word	0x00000000
        /*0584*/ 	.short	0x010a
        /*0586*/ 	.byte	0x3f
	.zero		1


	//   ....[80]....
        /*0588*/ 	.word	0x0000bd40
        /*058c*/ 	.word	0x00000006
        /*0590*/ 	.word	0x00000000
        /*0594*/ 	.short	0x010a
        /*0596*/ 	.byte	0x3f
	.zero		1


	//   ....[81]....
        /*0598*/ 	.word	0x0000be10
        /*059c*/ 	.word	0x00000014
        /*05a0*/ 	.word	0x000000b8
        /*05a4*/ 	.short	0x010a
        /*05a6*/ 	.byte	0x3f
	.zero		1


	//   ....[82]....
        /*05a8*/ 	.word	0x0000bee0
        /*05ac*/ 	.word	0x00000007
        /*05b0*/ 	.word	0x00000000
        /*05b4*/ 	.short	0x010a
        /*05b6*/ 	.byte	0x3f
	.zero		1


	//   ....[83]....
        /*05b8*/ 	.word	0x0000bf30
        /*05bc*/ 	.word	0x00000008
        /*05c0*/ 	.word	0x00000000
        /*05c4*/ 	.short	0x010a
        /*05c6*/ 	.byte	0x3f
	.zero		1


	//   ....[84]....
        /*05c8*/ 	.word	0x0000bf80
        /*05cc*/ 	.word	0x00000009
        /*05d0*/ 	.word	0x00000000
        /*05d4*/ 	.short	0x010a
        /*05d6*/ 	.byte	0x3f
	.zero		1


	//   ....[85]....
        /*05d8*/ 	.word	0x0000bfd0
        /*05dc*/ 	.word	0x00000008
        /*05e0*/ 	.word	0x00000000
        /*05e4*/ 	.short	0x010a
        /*05e6*/ 	.byte	0x3f
	.zero		1


	//   ....[86]....
        /*05e8*/ 	.word	0x0000c020
        /*05ec*/ 	.word	0x00000009
        /*05f0*/ 	.word	0x00000000
        /*05f4*/ 	.short	0x010a
        /*05f6*/ 	.byte	0x3f
	.zero		1


	//   ....[87]....
        /*05f8*/ 	.word	0x0000c070
        /*05fc*/ 	.word	0x00000008
        /*0600*/ 	.word	0x00000000
        /*0604*/ 	.short	0x010a
        /*0606*/ 	.byte	0x3f
	.zero		1


	//   ....[88]....
        /*0608*/ 	.word	0x0000c0c0
        /*060c*/ 	.word	0x00000009
        /*0610*/ 	.word	0x00000000
        /*0614*/ 	.short	0x010a
        /*0616*/ 	.byte	0x3f
	.zero		1


	//   ....[89]....
        /*0618*/ 	.word	0x0000c110
        /*061c*/ 	.word	0x00000008
        /*0620*/ 	.word	0x00000000
        /*0624*/ 	.short	0x010a
        /*0626*/ 	.byte	0x3f
	.zero		1


	//   ....[90]....
        /*0628*/ 	.word	0x0000c160
        /*062c*/ 	.word	0x00000009
        /*0630*/ 	.word	0x00000000
        /*0634*/ 	.short	0x010a
        /*0636*/ 	.byte	0x3f
	.zero		1


	//   ....[91]....
        /*0638*/ 	.word	0x0000c1b0
        /*063c*/ 	.word	0x00000008
        /*0640*/ 	.word	0x00000000
        /*0644*/ 	.short	0x010a
        /*0646*/ 	.byte	0x3f
	.zero		1


	//   ....[92]....
        /*0648*/ 	.word	0x0000c200
        /*064c*/ 	.word	0x00000009
        /*0650*/ 	.word	0x00000000
        /*0654*/ 	.short	0x010a
        /*0656*/ 	.byte	0x3f
	.zero		1


	//   ....[93]....
        /*0658*/ 	.word	0x0000c250
        /*065c*/ 	.word	0x00000008
        /*0660*/ 	.word	0x00000000
        /*0664*/ 	.short	0x010a
        /*0666*/ 	.byte	0x3f
	.zero		1


	//   ....[94]....
        /*0668*/ 	.word	0x0000c2a0
        /*066c*/ 	.word	0x00000009
        /*0670*/ 	.word	0x00000000
        /*0674*/ 	.short	0x010a
        /*0676*/ 	.byte	0x3f
	.zero		1


	//   ....[95]....
        /*0678*/ 	.word	0x0000c2f0
        /*067c*/ 	.word	0x00000008
        /*0680*/ 	.word	0x00000000
        /*0684*/ 	.short	0x010a
        /*0686*/ 	.byte	0x3f
	.zero		1


	//   ....[96]....
        /*0688*/ 	.word	0x0000c340
        /*068c*/ 	.word	0x00000009
        /*0690*/ 	.word	0x00000000
        /*0694*/ 	.short	0x010a
        /*0696*/ 	.byte	0x3f
	.zero		1


	//   ....[97]....
        /*0698*/ 	.word	0x0000c390
        /*069c*/ 	.word	0x00000008
        /*06a0*/ 	.word	0x00000000
        /*06a4*/ 	.short	0x010a
        /*06a6*/ 	.byte	0x3f
	.zero		1


	//   ....[98]....
        /*06a8*/ 	.word	0x0000c3e0
        /*06ac*/ 	.word	0x00000009
        /*06b0*/ 	.word	0x00000000
        /*06b4*/ 	.short	0x010a
        /*06b6*/ 	.byte	0x3f
	.zero		1


	//   ....[99]....
        /*06b8*/ 	.word	0x0000c430
        /*06bc*/ 	.word	0x00000008
        /*06c0*/ 	.word	0x00000000
        /*06c4*/ 	.short	0x010a
        /*06c6*/ 	.byte	0x3f
	.zero		1


	//   ....[100]....
        /*06c8*/ 	.word	0x0000c480
        /*06cc*/ 	.word	0x00000009
        /*06d0*/ 	.word	0x00000000
        /*06d4*/ 	.short	0x010a
        /*06d6*/ 	.byte	0x3f
	.zero		1


	//   ....[101]....
        /*06d8*/ 	.word	0x0000c4d0
        /*06dc*/ 	.word	0x00000008
        /*06e0*/ 	.word	0x00000000
        /*06e4*/ 	.short	0x010a
        /*06e6*/ 	.byte	0x3f
	.zero		1


	//   ....[102]....
        /*06e8*/ 	.word	0x0000c520
        /*06ec*/ 	.word	0x00000009
        /*06f0*/ 	.word	0x00000000
        /*06f4*/ 	.short	0x010a
        /*06f6*/ 	.byte	0x3f
	.zero		1


	//   ....[103]....
        /*06f8*/ 	.word	0x0000c570
        /*06fc*/ 	.word	0x00000006
        /*0700*/ 	.word	0x00000000
        /*0704*/ 	.short	0x010a
        /*0706*/ 	.byte	0x3f
	.zero		1


	//----- nvinfo : EIATTR_NUM_MBARRIERS
	.align		4
.L_35:
        /*0708*/ 	.byte	0x03, 0x38
        /*070a*/ 	.short	0x0030


	//----- nvinfo : EIATTR_EXIT_INSTR_OFFSETS
	.align		4
        /*070c*/ 	.byte	0x04, 0x1c
        /*070e*/ 	.short	(.L_37 - .L_36)


	//   ....[0]....
.L_36:
        /*0710*/ 	.word	0x00000be0


	//   ....[1]....
        /*0714*/ 	.word	0x000013f0


	//   ....[2]....
        /*0718*/ 	.word	0x00009c90


	//   ....[3]....
        /*071c*/ 	.word	0x0000a1f0


	//   ....[4]....
        /*0720*/ 	.word	0x0000bcd0


	//----- nvinfo : EIATTR_MAX_THREADS
	.align		4
.L_37:
        /*0724*/ 	.byte	0x04, 0x05
        /*0726*/ 	.short	(.L_39 - .L_38)
.L_38:
        /*0728*/ 	.word	0x00000180
        /*072c*/ 	.word	0x00000001
        /*0730*/ 	.word	0x00000001


	//----- nvinfo : EIATTR_CRS_STACK_SIZE
	.align		4
.L_39:
        /*0734*/ 	.byte	0x04, 0x1e
        /*0736*/ 	.short	(.L_41 - .L_40)
.L_40:
        /*0738*/ 	.word	0x00000000


	//----- nvinfo : EIATTR_CBANK_PARAM_SIZE
	.align		4
.L_41:
        /*073c*/ 	.byte	0x03, 0x19
        /*073e*/ 	.short	0x0470


	//----- nvinfo : EIATTR_PARAM_CBANK
	.align		4
        /*0740*/ 	.byte	0x04, 0x0a
        /*0742*/ 	.short	(.L_43 - .L_42)
	.align		4
.L_42:
        /*0744*/ 	.word	index@(.nv.constant0._ZN7cutlass13device_kernelINS_4gemm6kernel13GemmUniversalIN4cute5tupleIJiiiiEEENS1_10collective13CollectiveMmaINS1_34MainloopSm90TmaGmmaWarpSpecializedILi23ENS5_IJNS4_1CILi2EEENSA_ILi1EEESC_EEENS1_35KernelTmaWarpSpecializedCooperativeEEENS5_IJNSA_ILi192EEENSA_ILi112EEENSA_ILi16EEEEEENS_6half_tENS5_IJlSC_lEEESK_SL_NS4_8TiledMMAINS4_8MMA_AtomIJNS4_4SM904GMMA25MMA_64x16x16_F32F16F16_SSILNSP_5MajorE0ELSR_0ELNSP_7ScaleInE1ELSS_1EEEEEENS4_6LayoutISD_NS5_IJSC_NSA_ILi0EEESW_EEEEENS5_IJNS4_10UnderscoreESZ_SZ_EEEEENS4_13SM90_TMA_LOADENS4_14ComposedLayoutINS4_7SwizzleILi1ELi4ELi3EEENS4_18smem_ptr_flag_bitsILi16EEENSV_INS5_IJNSA_ILi8EEESI_EEENS5_IJSI_SC_EEEEEEEvNS4_8identityENS4_23SM90_TMA_LOAD_MULTICASTES1C_vS1D_EENS_8epilogue10collective6detail29Sm90TmaWarpSpecializedAdapterINS1H_15DefaultEpilogueISK_SL_SL_NS1G_6thread17LinearCombinationISK_Li1EffLNS1L_9ScaleType4KindE0ELNS_15FloatRoundStyleE2ESK_EENS1_15EpilogueDefaultEEEEEvvEEEEvNT_6ParamsE)
        /*0748*/ 	.short	0x0210
        /*074a*/ 	.short	0x0470


	//----- nvinfo : EIATTR_SW_WAR
	.align		4
.L_43:
        /*074c*/ 	.byte	0x04, 0x36
        /*074e*/ 	.short	(.L_45 - .L_44)
.L_44:
        /*0750*/ 	.word	0x00000008
.L_45:


//--------------------- .nv.callgraph             --------------------------
	.section	.nv.callgraph,"",@"SHT_CUDA_CALLGRAPH"
	.align	4
	.sectionentsize	8
	.align		4
        /*0000*/ 	.word	0x00000000
	.align		4
        /*0004*/ 	.word	0xffffffff
	.align		4
        /*0008*/ 	.word	index@(_ZN7cutlass13device_kernelINS_4gemm6kernel13GemmUniversalIN4cute5tupleIJiiiiEEENS1_10collective13CollectiveMmaINS1_34MainloopSm90TmaGmmaWarpSpecializedILi23ENS5_IJNS4_1CILi2EEENSA_ILi1EEESC_EEENS1_35KernelTmaWarpSpecializedCooperativeEEENS5_IJNSA_ILi192EEENSA_ILi112EEENSA_ILi16EEEEEENS_6half_tENS5_IJlSC_lEEESK_SL_NS4_8TiledMMAINS4_8MMA_AtomIJNS4_4SM904GMMA25MMA_64x16x16_F32F16F16_SSILNSP_5MajorE0ELSR_0ELNSP_7ScaleInE1ELSS_1EEEEEENS4_6LayoutISD_NS5_IJSC_NSA_ILi0EEESW_EEEEENS5_IJNS4_10UnderscoreESZ_SZ_EEEEENS4_13SM90_TMA_LOADENS4_14ComposedLayoutINS4_7SwizzleILi1ELi4ELi3EEENS4_18smem_ptr_flag_bitsILi16EEENSV_INS5_IJNSA_ILi8EEESI_EEENS5_IJSI_SC_EEEEEEEvNS4_8identityENS4_23SM90_TMA_LOAD_MULTICASTES1C_vS1D_EENS_8epilogue10collective6detail29Sm90TmaWarpSpecializedAdapterINS1H_15DefaultEpilogueISK_SL_SL_NS1G_6thread17LinearCombinationISK_Li1EffLNS1L_9ScaleType4KindE0ELNS_15FloatRoundStyleE2ESK_EENS1_15EpilogueDefaultEEEEEvvEEEEvNT_6ParamsE)
	.align		4
        /*000c*/ 	.word	index@(__assertfail)
	.align		4
        /*0010*/ 	.word	0x00000000
	.align		4
        /*0014*/ 	.word	0xfffffffe
	.align		4
        /*0018*/ 	.word	0x00000000
	.align		4
        /*001c*/ 	.word	0xfffffffd
	.align		4
        /*0020*/ 	.word	0x00000000
	.align		4
        /*0024*/ 	.word	0xfffffffc


//--------------------- .nv.constant4             --------------------------
	.section	.nv.constant4,"a",@progbits
	.align	8
	.align		8
.nv.constant4:
        /*0000*/ 	.dword	__assertfail
	.align		8
        /*0008*/ 	.dword	__unnamed_1
	.align		8
        /*0010*/ 	.dword	_ZN40_INTERNAL_8cfe7eb3_4_k_cu_e1f11f59_186454cuda3std3__45__cpo5beginE
	.align		8
        /*0018*/ 	.dword	_ZN40_INTERNAL_8cfe7eb3_4_k_cu_e1f11f59_186454cuda3std3__45__cpo3endE
	.align		8
        /*0020*/ 	.dword	_ZN40_INTERNAL_8cfe7eb3_4_k_cu_e1f11f59_186454cuda3std3__45__cpo6cbeginE
	.align		8
        /*0028*/ 	.dword	_ZN40_INTERNAL_8cfe7eb3_4_k_cu_e1f11f59_186454cuda3std3__45__cpo4cendE
	.align		8
        /*0030*/ 	.dword	_ZN40_INTERNAL_8cfe7eb3_4_k_cu_e1f11f59_186454cuda3std3__442_GLOBAL__N__8cfe7eb3_4_k_cu_e1f11f59_186456ignoreE
	.align		8
        /*0038*/ 	.dword	_ZN40_INTERNAL_8cfe7eb3_4_k_cu_e1f11f59_186454cuda3std3__419piecewise_constructE
	.align		8
        /*0040*/ 	.dword	_ZN40_INTERNAL_8cfe7eb3_4_k_cu_e1f11f59_186454cuda3std3__48in_placeE
	.align		8
        /*0048*/ 	.dword	_ZN40_INTERNAL_8cfe7eb3_4_k_cu_e1f11f59_186454cuda3std6ranges3__45__cpo4swapE
	.align		8
        /*0050*/ 	.dword	_ZN40_INTERNAL_8cfe7eb3_4_k_cu_e1f11f59_186454cuda3std6ranges3__45__cpo9iter_moveE
	.align		8
        /*0058*/ 	.dword	_ZN40_INTERNAL_8cfe7eb3_4_k_cu_e1f11f59_186454cute7productE
	.align		8
        /*0060*/ 	.dword	_ZN40_INTERNAL_8cfe7eb3_4_k_cu_e1f11f59_186454cute1_E
	.align		8
        /*0068*/ 	.dword	$str$22
	.align		8
        /*0070*/ 	.dword	$str$23


//--------------------- .text._ZN7cutlass13device_kernelINS_4gemm6kernel13GemmUniversalIN4cute5tupleIJiiiiEEENS1_10collective13CollectiveMmaINS1_34MainloopSm90TmaGmmaWarpSpecializedILi23ENS5_IJNS4_1CILi2EEENSA_ILi1EEESC_EEENS1_35KernelTmaWarpSpecializedCooperativeEEENS5_IJNSA_ILi192EEENSA_ILi112EEENSA_ILi16EEEEEENS_6half_tENS5_IJlSC_lEEESK_SL_NS4_8TiledMMAINS4_8MMA_AtomIJNS4_4SM904GMMA25MMA_64x16x16_F32F16F16_SSILNSP_5MajorE0ELSR_0ELNSP_7ScaleInE1ELSS_1EEEEEENS4_6LayoutISD_NS5_IJSC_NSA_ILi0EEESW_EEEEENS5_IJNS4_10UnderscoreESZ_SZ_EEEEENS4_13SM90_TMA_LOADENS4_14ComposedLayoutINS4_7SwizzleILi1ELi4ELi3EEENS4_18smem_ptr_flag_bitsILi16EEENSV_INS5_IJNSA_ILi8EEESI_EEENS5_IJSI_SC_EEEEEEEvNS4_8identityENS4_23SM90_TMA_LOAD_MULTICASTES1C_vS1D_EENS_8epilogue10collective6detail29Sm90TmaWarpSpecializedAdapterINS1H_15DefaultEpilogueISK_SL_SL_NS1G_6thread17LinearCombinationISK_Li1EffLNS1L_9ScaleType4KindE0ELNS_15FloatRoundStyleE2ESK_EENS1_15EpilogueDefaultEEEEEvvEEEEvNT_6ParamsE --------------------------
	.section	.text._ZN7cutlass13device_kernelINS_4gemm6kernel13GemmUniversalIN4cute5tupleIJiiiiEEENS1_10collective13CollectiveMmaINS1_34MainloopSm90TmaGmmaWarpSpecializedILi23ENS5_IJNS4_1CILi2EEENSA_ILi1EEESC_EEENS1_35KernelTmaWarpSpecializedCooperativeEEENS5_IJNSA_ILi192EEENSA_ILi112EEENSA_ILi16EEEEEENS_6half_tENS5_IJlSC_lEEESK_SL_NS4_8TiledMMAINS4_8MMA_AtomIJNS4_4SM904GMMA25MMA_64x16x16_F32F16F16_SSILNSP_5MajorE0ELSR_0ELNSP_7ScaleInE1ELSS_1EEEEEENS4_6LayoutISD_NS5_IJSC_NSA_ILi0EEESW_EEEEENS5_IJNS4_10UnderscoreESZ_SZ_EEEEENS4_13SM90_TMA_LOADENS4_14ComposedLayoutINS4_7SwizzleILi1ELi4ELi3EEENS4_18smem_ptr_flag_bitsILi16EEENSV_INS5_IJNSA_ILi8EEESI_EEENS5_IJSI_SC_EEEEEEEvNS4_8identityENS4_23SM90_TMA_LOAD_MULTICASTES1C_vS1D_EENS_8epilogue10collective6detail29Sm90TmaWarpSpecializedAdapterINS1H_15DefaultEpilogueISK_SL_SL_NS1G_6thread17LinearCombinationISK_Li1EffLNS1L_9ScaleType4KindE0ELNS_15FloatRoundStyleE2ESK_EENS1_15EpilogueDefaultEEEEEvvEEEEvNT_6ParamsE,"ax",@progbits
	.align	128
.text._ZN7cutlass13device_kernelINS_4gemm6kernel13GemmUniversalIN4cute5tupleIJiiiiEEENS1_10collective13CollectiveMmaINS1_34MainloopSm90TmaGmmaWarpSpecializedILi23ENS5_IJNS4_1CILi2EEENSA_ILi1EEESC_EEENS1_35KernelTmaWarpSpecializedCooperativeEEENS5_IJNSA_ILi192EEENSA_ILi112EEENSA_ILi16EEEEEENS_6half_tENS5_IJlSC_lEEESK_SL_NS4_8TiledMMAINS4_8MMA_AtomIJNS4_4SM904GMMA25MMA_64x16x16_F32F16F16_SSILNSP_5MajorE0ELSR_0ELNSP_7ScaleInE1ELSS_1EEEEEENS4_6LayoutISD_NS5_IJSC_NSA_ILi0EEESW_EEEEENS5_IJNS4_10UnderscoreESZ_SZ_EEEEENS4_13SM90_TMA_LOADENS4_14ComposedLayoutINS4_7SwizzleILi1ELi4ELi3EEENS4_18smem_ptr_flag_bitsILi16EEENSV_INS5_IJNSA_ILi8EEESI_EEENS5_IJSI_SC_EEEEEEEvNS4_8identityENS4_23SM90_TMA_LOAD_MULTICASTES1C_vS1D_EENS_8epilogue10collective6detail29Sm90TmaWarpSpecializedAdapterINS1H_15DefaultEpilogueISK_SL_SL_NS1G_6thread17LinearCombinationISK_Li1EffLNS1L_9ScaleType4KindE0ELNS_15FloatRoundStyleE2ESK_EENS1_15EpilogueDefaultEEEEEvvEEEEvNT_6ParamsE:
        .type           _ZN7cutlass13device_kernelINS_4gemm6kernel13GemmUniversalIN4cute5tupleIJiiiiEEENS1_10collective13CollectiveMmaINS1_34MainloopSm90TmaGmmaWarpSpecializedILi23ENS5_IJNS4_1CILi2EEENSA_ILi1EEESC_EEENS1_35KernelTmaWarpSpecializedCooperativeEEENS5_IJNSA_ILi192EEENSA_ILi112EEENSA_ILi16EEEEEENS_6half_tENS5_IJlSC_lEEESK_SL_NS4_8TiledMMAINS4_8MMA_AtomIJNS4_4SM904GMMA25MMA_64x16x16_F32F16F16_SSILNSP_5MajorE0ELSR_0ELNSP_7ScaleInE1ELSS_1EEEEEENS4_6LayoutISD_NS5_IJSC_NSA_ILi0EEESW_EEEEENS5_IJNS4_10UnderscoreESZ_SZ_EEEEENS4_13SM90_TMA_LOADENS4_14ComposedLayoutINS4_7SwizzleILi1ELi4ELi3EEENS4_18smem_ptr_flag_bitsILi16EEENSV_INS5_IJNSA_ILi8EEESI_EEENS5_IJSI_SC_EEEEEEEvNS4_8identityENS4_23SM90_TMA_LOAD_MULTICASTES1C_vS1D_EENS_8epilogue10collective6detail29Sm90TmaWarpSpecializedAdapterINS1H_15DefaultEpilogueISK_SL_SL_NS1G_6thread17LinearCombinationISK_Li1EffLNS1L_9ScaleType4KindE0ELNS_15FloatRoundStyleE2ESK_EENS1_15EpilogueDefaultEEEEEvvEEEEvNT_6ParamsE,@function
        .size           _ZN7cutlass13device_kernelINS_4gemm6kernel13GemmUniversalIN4cute5tupleIJiiiiEEENS1_10collective13CollectiveMmaINS1_34MainloopSm90TmaGmmaWarpSpecializedILi23ENS5_IJNS4_1CILi2EEENSA_ILi1EEESC_EEENS1_35KernelTmaWarpSpecializedCooperativeEEENS5_IJNSA_ILi192EEENSA_ILi112EEENSA_ILi16EEEEEENS_6half_tENS5_IJlSC_lEEESK_SL_NS4_8TiledMMAINS4_8MMA_AtomIJNS4_4SM904GMMA25MMA_64x16x16_F32F16F16_SSILNSP_5MajorE0ELSR_0ELNSP_7ScaleInE1ELSS_1EEEEEENS4_6LayoutISD_NS5_IJSC_NSA_ILi0EEESW_EEEEENS5_IJNS4_10UnderscoreESZ_SZ_EEEEENS4_13SM90_TMA_LOADENS4_14ComposedLayoutINS4_7SwizzleILi1ELi4ELi3EEENS4_18smem_ptr_flag_bitsILi16EEENSV_INS5_IJNSA_ILi8EEESI_EEENS5_IJSI_SC_EEEEEEEvNS4_8identityENS4_23SM90_TMA_LOAD_MULTICASTES1C_vS1D_EENS_8epilogue10collective6detail29Sm90TmaWarpSpecializedAdapterINS1H_15DefaultEpilogueISK_SL_SL_NS1G_6thread17LinearCombinationISK_Li1EffLNS1L_9ScaleType4KindE0ELNS_15FloatRoundStyleE2ESK_EENS1_15EpilogueDefaultEEEEEvvEEEEvNT_6ParamsE,(.L_x_330 - _ZN7cutlass13device_kernelINS_4gemm6kernel13GemmUniversalIN4cute5tupleIJiiiiEEENS1_10collective13CollectiveMmaINS1_34MainloopSm90TmaGmmaWarpSpecializedILi23ENS5_IJNS4_1CILi2EEENSA_ILi1EEESC_EEENS1_35KernelTmaWarpSpecializedCooperativeEEENS5_IJNSA_ILi192EEENSA_ILi112EEENSA_ILi16EEEEEENS_6half_tENS5_IJlSC_lEEESK_SL_NS4_8TiledMMAINS4_8MMA_AtomIJNS4_4SM904GMMA25MMA_64x16x16_F32F16F16_SSILNSP_5MajorE0ELSR_0ELNSP_7ScaleInE1ELSS_1EEEEEENS4_6LayoutISD_NS5_IJSC_NSA_ILi0EEESW_EEEEENS5_IJNS4_10UnderscoreESZ_SZ_EEEEENS4_13SM90_TMA_LOADENS4_14ComposedLayoutINS4_7SwizzleILi1ELi4ELi3EEENS4_18smem_ptr_flag_bitsILi16EEENSV_INS5_IJNSA_ILi8EEESI_EEENS5_IJSI_SC_EEEEEEEvNS4_8identityENS4_23SM90_TMA_LOAD_MULTICASTES1C_vS1D_EENS_8epilogue10collective6detail29Sm90TmaWarpSpecializedAdapterINS1H_15DefaultEpilogueISK_SL_SL_NS1G_6thread17LinearCombinationISK_Li1EffLNS1L_9ScaleType4KindE0ELNS_15FloatRoundStyleE2ESK_EENS1_15EpilogueDefaultEEEEEvvEEEEvNT_6ParamsE)
        .other          _ZN7cutlass13device_kernelINS_4gemm6kernel13GemmUniversalIN4cute5tupleIJiiiiEEENS1_10collective13CollectiveMmaINS1_34MainloopSm90TmaGmmaWarpSpecializedILi23ENS5_IJNS4_1CILi2EEENSA_ILi1EEESC_EEENS1_35KernelTmaWarpSpecializedCooperativeEEENS5_IJNSA_ILi192EEENSA_ILi112EEENSA_ILi16EEEEEENS_6half_tENS5_IJlSC_lEEESK_SL_NS4_8TiledMMAINS4_8MMA_AtomIJNS4_4SM904GMMA25MMA_64x16x16_F32F16F16_SSILNSP_5MajorE0ELSR_0ELNSP_7ScaleInE1ELSS_1EEEEEENS4_6LayoutISD_NS5_IJSC_NSA_ILi0EEESW_EEEEENS5_IJNS4_10UnderscoreESZ_SZ_EEEEENS4_13SM90_TMA_LOADENS4_14ComposedLayoutINS4_7SwizzleILi1ELi4ELi3EEENS4_18smem_ptr_flag_bitsILi16EEENSV_INS5_IJNSA_ILi8EEESI_EEENS5_IJSI_SC_EEEEEEEvNS4_8identityENS4_23SM90_TMA_LOAD_MULTICASTES1C_vS1D_EENS_8epilogue10collective6detail29Sm90TmaWarpSpecializedAdapterINS1H_15DefaultEpilogueISK_SL_SL_NS1G_6thread17LinearCombinationISK_Li1EffLNS1L_9ScaleType4KindE0ELNS_15FloatRoundStyleE2ESK_EENS1_15EpilogueDefaultEEEEEvvEEEEvNT_6ParamsE,@"STO_CUDA_ENTRY STV_DEFAULT"
_ZN7cutlass13device_kernelINS_4gemm6kernel13GemmUniversalIN4cute5tupleIJiiiiEEENS1_10collective13CollectiveMmaINS1_34MainloopSm90TmaGmmaWarpSpecializedILi23ENS5_IJNS4_1CILi2EEENSA_ILi1EEESC_EEENS1_35KernelTmaWarpSpecializedCooperativeEEENS5_IJNSA_ILi192EEENSA_ILi112EEENSA_ILi16EEEEEENS_6half_tENS5_IJlSC_lEEESK_SL_NS4_8TiledMMAINS4_8MMA_AtomIJNS4_4SM904GMMA25MMA_64x16x16_F32F16F16_SSILNSP_5MajorE0ELSR_0ELNSP_7ScaleInE1ELSS_1EEEEEENS4_6LayoutISD_NS5_IJSC_NSA_ILi0EEESW_EEEEENS5_IJNS4_10UnderscoreESZ_SZ_EEEEENS4_13SM90_TMA_LOADENS4_14ComposedLayoutINS4_7SwizzleILi1ELi4ELi3EEENS4_18smem_ptr_flag_bitsILi16EEENSV_INS5_IJNSA_ILi8EEESI_EEENS5_IJSI_SC_EEEEEEEvNS4_8identityENS4_23SM90_TMA_LOAD_MULTICASTES1C_vS1D_EENS_8epilogue10collective6detail29Sm90TmaWarpSpecializedAdapterINS1H_15DefaultEpilogueISK_SL_SL_NS1G_6thread17LinearCombinationISK_Li1EffLNS1L_9ScaleType4KindE0ELNS_15FloatRoundStyleE2ESK_EENS1_15EpilogueDefaultEEEEEvvEEEEvNT_6ParamsE:
[----:B------:R-:W0:Y:S01]  /*0000*/  LDC R1, c[0x0][0x28] ;  /* 0x00000a00ff017b82 */ /* 0x000e220000000800 */
[----:B------:R-:W1:Y:S01]  /*0010*/  S2R R18, SR_TID.X ;  /* 0x0000000000127919 */ /* 0x000e620000002100 */
[----:B------:R-:W-:Y:S01]  /*0020*/  ELECT P0, URZ, PT ;  /* 0x00000000003f782f */ /* 0x000fe20003800000 */
[----:B------:R-:W-:Y:S01]  /*0030*/  BSSY B0, `(.L_x_0) ;  /* 0x000000f000007945 */ /* 0x000fe20003800000 */
[--C-:B-1----:R-:W-:Y:S02]  /*0040*/  SHF.R.U32.HI R0, RZ, 0x5, R18.reuse ;  /* 0x00000005ff007819 */ /* 0x102fe40000011612 */
[----:B------:R-:W-:-:S03]  /*0050*/  SHF.R.U32.HI R3, RZ, 0x7, R18 ;  /* 0x00000007ff037819 */ /* 0x000fc60000011612 */
[----:B------:R-:W1:Y:S04]  /*0060*/  SHFL.IDX PT, R2, R0, RZ, 0x1f ;  /* 0x00001fff00027589 */ /* 0x000e6800000e0000 */
[----:B------:R2:W3:Y:S01]  /*0070*/  SHFL.IDX PT, R5, R3, RZ, 0x1f ;  /* 0x00001fff03057589 */ /* 0x0004e200000e0000 */
[----:B-1----:R-:W-:-:S13]  /*0080*/  ISETP.NE.OR P0, PT, R2, RZ, !P0 ;  /* 0x000000ff0200720c */ /* 0x002fda0004705670 */
[----:B0-23--:R-:W-:Y:S05]  /*0090*/  @P0 BRA `(.L_x_1) ;  /* 0x0000000000200947 */ /* 0x00dfea0003800000 */
[----:B------:R-:W-:Y:S02]  /*00a0*/  ULDC.64 UR4, c[0x0][0x198] ;  /* 0x0000660000047ab9 */ /* 0x000fe40000000a00 */
[----:B------:R-:W-:Y:S02]  /*00b0*/  UIADD3 UR6, UP0, UR4, 0xf0, URZ ;  /* 0x000000f004067890 */ /* 0x000fe4000ff1e03f */
[----:B------:R-:W-:Y:S02]  /*00c0*/  UIADD3 UR4, UP1, UR4, 0x1f0, URZ ;  /* 0x000001f004047890 */ /* 0x000fe4000ff3e03f */
[----:B------:R-:W-:Y:S02]  /*00d0*/  UIADD3.X UR7, URZ, UR5, URZ, UP0, !UPT ;  /* 0x000000053f077290 */ /* 0x000fe400087fe43f */
[----:B------:R-:W-:-:S07]  /*00e0*/  UIADD3.X UR5, URZ, UR5, URZ, UP1, !UPT ;  /* 0x000000053f057290 */ /* 0x000fce0008ffe43f */
[----:B------:R0:W-:Y:S02]  /*00f0*/  UTMACCTL.PF [UR6] ;  /* 0x00000000060079b9 */ /* 0x0001e40008040000 */
[----:B------:R0:W-:Y:S02]  /*0100*/  UTMACCTL.PF [UR4] ;  /* 0x00000000040079b9 */ /* 0x0001e40008040000 */
[----:B0-----:R-:W-:Y:S01]  /*0110*/  NOP ;  /* 0x0000000000007918 */ /* 0x001fe20000000000 */
.L_x_1:
[----:B------:R-:W-:Y:S05]  /*0120*/  BSYNC B0 ;  /* 0x0000000000007941 */ /* 0x000fea0003800000 */
.L_x_0:
[----:B------:R-:W0:Y:S02]  /*0130*/  SHFL.IDX PT, R3, R0, RZ, 0x1f ;  /* 0x00001fff00037589 */ /* 0x000e2400000e0000 */
[----:B0-----:R-:W-:-:S13]  /*0140*/  ISETP.NE.AND P0, PT, R3, RZ, PT ;  /* 0x000000ff0300720c */ /* 0x001fda0003f05270 */
[----:B------:R-:W-:Y:S05]  /*0150*/  @P0 BRA `(.L_x_2) ;  /* 0x0000000000fc0947 */ /* 0x000fea0003800000 */
[----:B------:R-:W-:Y:S01]  /*0160*/  ELECT P0, URZ, PT ;  /* 0x00000000003f782f */ /* 0x000fe20003800000 */
[----:B------:R-:W-:-:S12]  /*0170*/  BSSY B0, `(.L_x_2) ;  /* 0x000003d000007945 */ /* 0x000fd80003800000 */
[----:B------:R-:W-:Y:S05]  /*0180*/  @!P0 BRA `(.L_x_3) ;  /* 0x0000000000ec8947 */ /* 0x000fea0003800000 */
[----:B------:R-:W0:Y:S01]  /*0190*/  S2UR UR8, SR_CgaCtaId ;  /* 0x00000000000879c3 */ /* 0x000e220000008800 */
[----:B------:R-:W-:Y:S01]  /*01a0*/  UMOV UR4, 0x400 ;  /* 0x0000040000047882 */ /* 0x000fe20000000000 */
[----:B------:R-:W-:Y:S01]  /*01b0*/  UMOV UR5, 0x1 ;  /* 0x0000000100057882 */ /* 0x000fe20000000000 */
[----:B------:R-:W-:Y:S02]  /*01c0*/  UMOV UR6, 0x4 ;  /* 0x0000000400067882 */ /* 0x000fe40000000000 */
[----:B------:R-:W-:-:S04]  /*01d0*/  UIADD3 UR6, -UR6, 0x100000, URZ ;  /* 0x0010000006067890 */ /* 0x000fc8000fffe13f */
[----:B------:R-:W-:Y:S02]  /*01e0*/  USHF.L.U32 UR7, UR6, 0xb, URZ ;  /* 0x0000000b06077899 */ /* 0x000fe4000800063f */
[----:B------:R-:W-:Y:S02]  /*01f0*/  USHF.L.U32 UR6, UR6, 0x1, URZ ;  /* 0x0000000106067899 */ /* 0x000fe4000800063f */
[----:B0-----:R-:W-:Y:S02]  /*0200*/  ULEA UR8, UR8, UR4, 0x18 ;  /* 0x0000000408087291 */ /* 0x001fe4000f8ec03f */
[----:B------:R-:W-:-:S04]  /*0210*/  UIADD3 UR4, -UR5, 0x100000, URZ ;  /* 0x0010000005047890 */ /* 0x000fc8000fffe13f */
[----:B------:R-:W-:Y:S02]  /*0220*/  USHF.L.U32 UR5, UR4, 0xb, URZ ;  /* 0x0000000b04057899 */ /* 0x000fe4000800063f */
[----:B------:R-:W-:Y:S01]  /*0230*/  USHF.L.U32 UR4, UR4, 0x1, URZ ;  /* 0x0000000104047899 */ /* 0x000fe2000800063f */
[----:B------:R-:W0:Y:S11]  /*0240*/  FENCE.VIEW.ASYNC.S ;  /* 0x00000000000073c6 */ /* 0x000e360000000000 */
[----:B0-----:R0:W1:Y:S01]  /*0250*/  SYNCS.EXCH.64 URZ, [UR8], UR4 ;  /* 0x00000004083f75b2 */ /* 0x0010620008000100 */
[----:B------:R0:W2:Y:S01]  /*0260*/  SYNCS.EXCH.64 URZ, [UR8+0xb8], UR6 ;  /* 0x0000b806083f75b2 */ /* 0x0000a20008000100 */
[----:B------:R0:W3:Y:S01]  /*0270*/  SYNCS.EXCH.64 URZ, [UR8+0x8], UR4 ;  /* 0x00000804083f75b2 */ /* 0x0000e20008000100 */
[----:B------:R0:W4:Y:S01]  /*0280*/  SYNCS.EXCH.64 URZ, [UR8+0xc0], UR6 ;  /* 0x0000c006083f75b2 */ /* 0x0001220008000100 */
[----:B------:R0:W0:Y:S01]  /*0290*/  SYNCS.EXCH.64 URZ, [UR8+0x10], UR4 ;  /* 0x00001004083f75b2 */ /* 0x0000220008000100 */
        /* <DEDUP_REMOVED lines=41> */
[----:B-1234-:R-:W-:Y:S01]  /*0530*/  NOP ;  /* 0x0000000000007918 */ /* 0x01efe20000000000 */
.L_x_3:
[----:B0-----:R-:W-:Y:S05]  /*0540*/  BSYNC B0 ;  /* 0x0000000000007941 */ /* 0x001fea0003800000 */
.L_x_2:
[----:B------:R-:W-:Y:S01]  /*0550*/  SHF.R.S32.HI R7, RZ, 0x1f, R18 ;  /* 0x0000001fff077819 */ /* 0x000fe20000011412 */
[----:B------:R-:W0:Y:S01]  /*0560*/  SHFL.IDX PT, R0, R0, RZ, 0x1f ;  /* 0x00001fff00007589 */ /* 0x000e2200000e0000 */
[----:B------:R-:W1:Y:S01]  /*0570*/  S2UR UR8, SR_CTAID.X ;  /* 0x00000000000879c3 */ /* 0x000e620000002500 */
[----:B------:R-:W-:Y:S02]  /*0580*/  ELECT P0, URZ, PT ;  /* 0x00000000003f782f */ /* 0x000fe40003800000 */
[----:B------:R-:W-:Y:S01]  /*0590*/  LEA.HI R7, R7, R18, RZ, 0x7 ;  /* 0x0000001207077211 */ /* 0x000fe200078f38ff */
[----:B------:R-:W2:Y:S01]  /*05a0*/  S2R R4, SR_CTAID.Y ;  /* 0x0000000000047919 */ /* 0x000ea20000002600 */
[----:B------:R-:W-:Y:S01]  /*05b0*/  SHF.R.S32.HI R8, RZ, 0x1f, R3 ;  /* 0x0000001fff087819 */ /* 0x000fe20000011403 */
[----:B------:R-:W-:Y:S01]  /*05c0*/  ULDC UR4, c[0x0][0x150] ;  /* 0x0000540000047ab9 */ /* 0x000fe20000000800 */
[----:B------:R-:W-:Y:S01]  /*05d0*/  LOP3.LUT R7, R7, 0xffffff80, RZ, 0xc0, !PT ;  /* 0xffffff8007077812 */ /* 0x000fe200078ec0ff */
[----:B------:R-:W-:Y:S01]  /*05e0*/  NOP ;  /* 0x0000000000007918 */ /* 0x000fe20000000000 */
[----:B------:R-:W-:Y:S01]  /*05f0*/  LEA.HI R8, R8, R3, RZ, 0x2 ;  /* 0x0000000308087211 */ /* 0x000fe200078f10ff */
[----:B------:R-:W3:Y:S01]  /*0600*/  LDC R10, c[0x0][0x144] ;  /* 0x00005100ff0a7b82 */ /* 0x000ee20000000800 */
[----:B------:R-:W-:Y:S01]  /*0610*/  NOP ;  /* 0x0000000000007918 */ /* 0x000fe20000000000 */
[----:B------:R-:W-:Y:S01]  /*0620*/  IMAD.IADD R6, R18, 0x1, -R7 ;  /* 0x0000000112067824 */ /* 0x000fe200078e0a07 */
[----:B------:R-:W-:Y:S01]  /*0630*/  LOP3.LUT R8, R8, 0x3ffffffc, RZ, 0xc0, !PT ;  /* 0x3ffffffc08087812 */ /* 0x000fe200078ec0ff */
[----:B------:R-:W-:Y:S01]  /*0640*/  IMAD.MOV.U32 R23, RZ, RZ, 0x1 ;  /* 0x00000001ff177424 */ /* 0x000fe200078e00ff */
[----:B------:R-:W-:-:S02]  /*0650*/  ISETP.NE.AND P3, PT, R5, RZ, PT ;  /* 0x000000ff0500720c */ /* 0x000fc40003f65270 */
[----:B------:R-:W-:Y:S01]  /*0660*/  SHF.R.S32.HI R7, RZ, 0x1f, R6 ;  /* 0x0000001fff077819 */ /* 0x000fe20000011406 */
[----:B------:R-:W-:Y:S01]  /*0670*/  IMAD.IADD R8, R3, 0x1, -R8 ;  /* 0x0000000103087824 */ /* 0x000fe200078e0a08 */
[----:B------:R-:W4:Y:S02]  /*0680*/  LDC R13, c[0x0][0x140] ;  /* 0x00005000ff0d7b82 */ /* 0x000f240000000800 */
[----:B------:R-:W-:Y:S02]  /*0690*/  LEA.HI R7, R7, R6, RZ, 0x3 ;  /* 0x0000000607077211 */ /* 0x000fe400078f18ff */
[----:B0-----:R-:W-:Y:S02]  /*06a0*/  ISETP.NE.OR P0, PT, R0, RZ, !P0 ;  /* 0x000000ff0000720c */ /* 0x001fe40004705670 */
[--C-:B------:R-:W-:Y:S02]  /*06b0*/  SHF.R.S32.HI R0, RZ, 0x3, R7.reuse ;  /* 0x00000003ff007819 */ /* 0x100fe40000011407 */
[----:B------:R-:W-:-:S02]  /*06c0*/  SHF.R.S32.HI R7, RZ, 0x1f, R7 ;  /* 0x0000001fff077819 */ /* 0x000fc40000011407 */
[----:B-1----:R-:W-:Y:S02]  /*06d0*/  I2FP.F32.U32 R9, UR8 ;  /* 0x0000000800097c45 */ /* 0x002fe40008201000 */
[----:B------:R-:W-:-:S03]  /*06e0*/  LEA.HI R7, R7, R0, RZ, 0x2 ;  /* 0x0000000007077211 */ /* 0x000fc600078f10ff */
[----:B------:R-:W-:Y:S01]  /*06f0*/  FMUL R9, R9, UR4 ;  /* 0x0000000409097c20 */ /* 0x000fe20008400000 */
[----:B------:R-:W-:Y:S01]  /*0700*/  LOP3.LUT R7, R7, 0xfffffffc, RZ, 0xc0, !PT ;  /* 0xfffffffc07077812 */ /* 0x000fe200078ec0ff */
[----:B------:R-:W-:Y:S01]  /*0710*/  VOTEU.ALL UP0, P0 ;  /* 0x00000000003f7886 */ /* 0x000fe20000000000 */
[----:B--2---:R-:W-:Y:S01]  /*0720*/  I2FP.F32.U32 R3, R4 ;  /* 0x0000000400037245 */ /* 0x004fe20000201000 */
[----:B------:R-:W-:Y:S01]  /*0730*/  ULDC UR4, c[0x0][0x154] ;  /* 0x0000550000047ab9 */ /* 0x000fe20000000800 */
[----:B------:R-:W-:Y:S01]  /*0740*/  VOTEU.ALL UP1, P0 ;  /* 0x00000000003f7886 */ /* 0x000fe20000020000 */
[----:B------:R-:W0:Y:S01]  /*0750*/  F2I.U32.TRUNC.NTZ R9, R9 ;  /* 0x0000000900097305 */ /* 0x000e22000020f000 */
[----:B------:R-:W-:Y:S01]  /*0760*/  IMAD.IADD R7, R0, 0x1, -R7 ;  /* 0x0000000100077824 */ /* 0x000fe200078e0a07 */
[----:B------:R-:W1:Y:S01]  /*0770*/  @!UP0 S2UR UR7, SR_CgaCtaId ;  /* 0x00000000000789c3 */ /* 0x000e620000008800 */
[----:B------:R-:W-:Y:S01]  /*0780*/  FMUL R12, R3, UR4 ;  /* 0x00000004030c7c20 */ /* 0x000fe20008400000 */
[----:B------:R-:W-:Y:S01]  /*0790*/  UMOV UR4, 0x20 ;  /* 0x0000002000047882 */ /* 0x000fe20000000000 */
[----:B------:R-:W-:Y:S01]  /*07a0*/  IMAD R8, R8, 0x4, R7 ;  /* 0x0000000408087824 */ /* 0x000fe200078e0207 */
[----:B------:R-:W-:Y:S01]  /*07b0*/  @!UP0 UMOV UR6, 0x400 ;  /* 0x0000040000068882 */ /* 0x000fe20000000000 */
[----:B------:R-:W-:-:S04]  /*07c0*/  @!UP0 UIADD3 UR4, -UR4, 0x100000, URZ ;  /* 0x0010000004048890 */ /* 0x000fc8000fffe13f */
[----:B------:R-:W-:Y:S02]  /*07d0*/  @!UP0 USHF.L.U32 UR5, UR4, 0xb, URZ ;  /* 0x0000000b04058899 */ /* 0x000fe4000800063f */
[----:B------:R-:W-:Y:S01]  /*07e0*/  @!UP0 USHF.L.U32 UR4, UR4, 0x1, URZ ;  /* 0x0000000104048899 */ /* 0x000fe2000800063f */
[----:B----4-:R-:W-:Y:S01]  /*07f0*/  ISETP.EQ.U32.AND P2, PT, R13, 0x1, PT ;  /* 0x000000010d00780c */ /* 0x010fe20003f42070 */
[----:B------:R-:W2:Y:S01]  /*0800*/  F2I.U32.TRUNC.NTZ R12, R12 ;  /* 0x0000000c000c7305 */ /* 0x000ea2000020f000 */
[----:B------:R-:W-:Y:S01]  /*0810*/  LEA.HI R0, R8, R8, RZ, 0x1 ;  /* 0x0000000808007211 */ /* 0x000fe200078f08ff */
[----:B------:R-:W4:Y:S03]  /*0820*/  LDC R7, c[0x0][0x148] ;  /* 0x00005200ff077b82 */ /* 0x000f260000000800 */
[----:B------:R-:W-:Y:S01]  /*0830*/  LOP3.LUT R11, R0, 0xfffffffe, RZ, 0xc0, !PT ;  /* 0xfffffffe000b7812 */ /* 0x000fe200078ec0ff */
[----:B0-----:R-:W-:Y:S01]  /*0840*/  IMAD.MOV R15, RZ, RZ, -R9 ;  /* 0x000000ffff0f7224 */ /* 0x001fe200078e0a09 */
[----:B------:R-:W-:-:S03]  /*0850*/  SHF.R.S32.HI R9, RZ, 0x1f, R2 ;  /* 0x0000001fff097819 */ /* 0x000fc60000011402 */
[----:B---3--:R-:W-:Y:S01]  /*0860*/  IMAD R3, R10, R15, UR8 ;  /* 0x000000080a037e24 */ /* 0x008fe2000f8e020f */
[----:B------:R-:W-:Y:S01]  /*0870*/  LEA.HI R9, R9, R2, RZ, 0x2 ;  /* 0x0000000209097211 */ /* 0x000fe200078f10ff */
[C---:B------:R-:W-:Y:S02]  /*0880*/  IMAD.IADD R0, R8.reuse, 0x1, -R11 ;  /* 0x0000000108007824 */ /* 0x040fe400078e0a0b */
[----:B------:R-:W-:Y:S01]  /*0890*/  IMAD.SHL.U32 R11, R8, 0x4, RZ ;  /* 0x00000004080b7824 */ /* 0x000fe200078e00ff */
[----:B------:R-:W-:Y:S01]  /*08a0*/  LOP3.LUT R9, R9, 0xfffffffc, RZ, 0xc0, !PT ;  /* 0xfffffffc09097812 */ /* 0x000fe200078ec0ff */
[----:B--2---:R-:W-:Y:S01]  /*08b0*/  IMAD.MOV R21, RZ, RZ, -R12 ;  /* 0x000000ffff157224 */ /* 0x004fe200078e0a0c */
[----:B------:R-:W-:Y:S01]  /*08c0*/  ISETP.NE.AND P4, PT, R0, R3, PT ;  /* 0x000000030000720c */ /* 0x000fe20003f85270 */
[----:B-1----:R-:W-:Y:S01]  /*08d0*/  @!UP0 ULEA UR6, UR7, UR6, 0x18 ;  /* 0x0000000607068291 */ /* 0x002fe2000f8ec03f */
[----:B------:R-:W-:Y:S01]  /*08e0*/  LOP3.LUT R22, R8, 0xc, R11, 0x78, !PT ;  /* 0x0000000c08167812 */ /* 0x000fe200078e780b */
[----:B------:R-:W-:Y:S01]  /*08f0*/  IMAD.IADD R0, R2, 0x1, -R9 ;  /* 0x0000000102007824 */ /* 0x000fe200078e0a09 */
[----:B------:R-:W-:Y:S01]  /*0900*/  VOTEU.ALL UP0, P0 ;  /* 0x00000000003f7886 */ /* 0x000fe20000000000 */
[----:B------:R-:W-:Y:S01]  /*0910*/  LOP3.LUT P0, RZ, R6, 0x7, RZ, 0xc0, !PT ;  /* 0x0000000706ff7812 */ /* 0x000fe2000780c0ff */
[----:B------:R-:W-:-:S02]  /*0920*/  VIADD R6, R5, 0xffffffff ;  /* 0xffffffff05067836 */ /* 0x000fc40000000000 */
[----:B------:R-:W-:Y:S01]  /*0930*/  ISETP.NE.AND P1, PT, R0, 0x3, PT ;  /* 0x000000030000780c */ /* 0x000fe20003f25270 */
[----:B----4-:R-:W-:Y:S01]  /*0940*/  IMAD R9, R7, R21, R4 ;  /* 0x0000001507097224 */ /* 0x010fe200078e0204 */
[----:B------:R-:W-:Y:S02]  /*0950*/  ISETP.LT.U32.AND P0, PT, R22, 0x2, !P0 ;  /* 0x000000021600780c */ /* 0x000fe40004701070 */
[----:B------:R-:W-:Y:S01]  /*0960*/  ISETP.EQ.OR P1, PT, R0, RZ, !P1 ;  /* 0x000000ff0000720c */ /* 0x000fe20004f22670 */
[----:B------:R-:W0:Y:S02]  /*0970*/  FENCE.VIEW.ASYNC.S ;  /* 0x00000000000073c6 */ /* 0x000e240000000000 */
[----:B0-----:R0:W1:Y:S01]  /*0980*/  @!UP0 SYNCS.EXCH.64 URZ, [UR6+0x180], UR4 ;  /* 0x00018004063f85b2 */ /* 0x0010620008000100 */
[----:B------:R-:W-:Y:S02]  /*0990*/  @P4 LEA.HI R2, R22, R22, RZ, 0x1 ;  /* 0x0000001616024211 */ /* 0x000fe400078f08ff */
[----:B------:R-:W-:-:S02]  /*09a0*/  ISETP.EQ.AND P1, PT, R5, RZ, P1 ;  /* 0x000000ff0500720c */ /* 0x000fc40000f22270 */
[----:B------:R-:W-:Y:S02]  /*09b0*/  @P4 SHF.R.S32.HI R2, RZ, 0x1, R2 ;  /* 0x00000001ff024819 */ /* 0x000fe40000011402 */
[----:B------:R-:W-:Y:S02]  /*09c0*/  ISETP.GE.U32.AND P6, PT, R6, 0x2, PT ;  /* 0x000000020600780c */ /* 0x000fe40003fc6070 */
[----:B------:R-:W-:Y:S02]  /*09d0*/  @P4 ISETP.NE.AND P5, PT, R2, R9, PT ;  /* 0x000000090200420c */ /* 0x000fe40003fa5270 */
[----:B------:R-:W-:Y:S02]  /*09e0*/  SEL R2, RZ, 0x1, !P0 ;  /* 0x00000001ff027807 */ /* 0x000fe40004000000 */
[----:B------:R-:W-:Y:S02]  /*09f0*/  @P4 SEL R23, RZ, 0x1, P5 ;  /* 0x00000001ff174807 */ /* 0x000fe40002800000 */
[----:B------:R-:W-:Y:S01]  /*0a00*/  SEL R19, RZ, 0x1, !P1 ;  /* 0x00000001ff137807 */ /* 0x000fe20004800000 */
[----:B------:R0:W2:Y:S01]  /*0a10*/  @!UP1 SYNCS.EXCH.64 URZ, [UR6+0x188], UR4 ;  /* 0x00018804063f95b2 */ /* 0x0000a20008000100 */
[----:B------:R-:W-:Y:S01]  /*0a20*/  LOP3.LUT R23, R23, R2, RZ, 0xc0, !PT ;  /* 0x0000000217177212 */ /* 0x000fe200078ec0ff */
[----:B------:R-:W-:Y:S01]  /*0a30*/  NOP ;  /* 0x0000000000007918 */ /* 0x000fe20000000000 */
[----:B------:R-:W-:Y:S01]  /*0a40*/  SEL R19, R19, 0x2, P6 ;  /* 0x0000000213137807 */ /* 0x000fe20003000000 */
[----:B------:R-:W-:Y:S06]  /*0a50*/  @!P2 BRA `(.L_x_4) ;  /* 0x000000000008a947 */ /* 0x000fec0003800000 */
[----:B-12---:R-:W-:Y:S01]  /*0a60*/  UCGABAR_ARV ;  /* 0x00000000000079c7 */ /* 0x006fe20008000000 */
[----:B------:R-:W-:Y:S05]  /*0a70*/  BRA `(.L_x_5) ;  /* 0x0000000000047947 */ /* 0x000fea0003800000 */
.L_x_4:
[----:B-12---:R-:W-:Y:S01]  /*0a80*/  NOP ;  /* 0x0000000000007918 */ /* 0x006fe20000000000 */
.L_x_5:
[----:B------:R-:W1:Y:S01]  /*0a90*/  LDC R2, c[0x0][0x65c] ;  /* 0x00019700ff027b82 */ /* 0x000e620000000800 */
[----:B------:R-:W-:Y:S02]  /*0aa0*/  IMAD.U32 R8, RZ, RZ, UR8 ;  /* 0x00000008ff087e24 */ /* 0x000fe4000f8e00ff */
[----:B------:R-:W-:Y:S01]  /*0ab0*/  IMAD.MOV.U32 R9, RZ, RZ, RZ ;  /* 0x000000ffff097224 */ /* 0x000fe200078e00ff */
[----:B-1----:R-:W-:-:S04]  /*0ac0*/  ISETP.NE.AND P1, PT, R2, 0x1, PT ;  /* 0x000000010200780c */ /* 0x002fc80003f25270 */
[----:B------:R-:W-:-:S09]  /*0ad0*/  P2R R5, PR, RZ, 0x2 ;  /* 0x00000002ff057803 */ /* 0x000fd20000000000 */
[----:B------:R-:W1:Y:S01]  /*0ae0*/  @P1 LDC R17, c[0x0][0x10] ;  /* 0x00000400ff111b82 */ /* 0x000e620000000800 */
[----:B------:R-:W-:Y:S02]  /*0af0*/  @P1 IMAD.MOV.U32 R5, RZ, RZ, RZ ;  /* 0x000000ffff051224 */ /* 0x000fe400078e00ff */
[----:B------:R-:W-:-:S05]  /*0b00*/  @P1 IMAD.MOV.U32 R13, RZ, RZ, RZ ;  /* 0x000000ffff0d1224 */ /* 0x000fca00078e00ff */
[----:B------:R-:W2:Y:S01]  /*0b10*/  @!P1 LDC R11, c[0x0][0xc] ;  /* 0x00000300ff0b9b82 */ /* 0x000ea20000000800 */
[----:B-1----:R-:W-:-:S04]  /*0b20*/  @P1 IMAD.WIDE.U32 R16, R17, UR8, R4 ;  /* 0x0000000811101c25 */ /* 0x002fc8000f8e0004 */
[----:B------:R-:W-:Y:S02]  /*0b30*/  @P1 IMAD.IADD R17, R17, 0x1, R13 ;  /* 0x0000000111111824 */ /* 0x000fe400078e020d */
[----:B--2---:R-:W-:-:S04]  /*0b40*/  @!P1 IMAD.WIDE.U32 R8, R4, R11, R8 ;  /* 0x0000000b04089225 */ /* 0x004fc800078e0008 */
[----:B------:R-:W-:Y:S02]  /*0b50*/  @!P1 IMAD.MOV.U32 R16, RZ, RZ, R8 ;  /* 0x000000ffff109224 */ /* 0x000fe400078e0008 */
[----:B------:R-:W-:Y:S01]  /*0b60*/  @!P1 IMAD.MOV.U32 R17, RZ, RZ, R9 ;  /* 0x000000ffff119224 */ /* 0x000fe200078e0009 */
[----:B------:R-:W-:Y:S06]  /*0b70*/  @!P2 BRA `(.L_x_6) ;  /* 0x00000000000ca947 */ /* 0x000fec0003800000 */
[----:B------:R-:W-:Y:S01]  /*0b80*/  UCGABAR_WAIT ;  /* 0x0000000000007dc7 */ /* 0x000fe20008000000 */
[----:B------:R-:W-:Y:S01]  /*0b90*/  CCTL.IVALL ;  /* 0x00000000ff00798f */ /* 0x000fe20002000000 */
[----:B------:R-:W-:Y:S05]  /*0ba0*/  BRA `(.L_x_7) ;  /* 0x0000000000047947 */ /* 0x000fea0003800000 */
.L_x_6:
[----:B------:R-:W-:Y:S06]  /*0bb0*/  BAR.SYNC.DEFER_BLOCKING 0x0 ;  /* 0x0000000000007b1d */ /* 0x000fec0000010000 */
.L_x_7:
[----:B------:R-:W-:Y:S05]  /*0bc0*/  @!P3 BRA `(.L_x_8) ;  /* 0x000000900034b947 */ /* 0x000fea0003800000 */
[----:B------:R-:W-:-:S13]  /*0bd0*/  ISETP.GT.U32.AND P0, PT, R6, 0x1, PT ;  /* 0x000000010600780c */ /* 0x000fda0003f04070 */
[----:B0-----:R-:W-:Y:S05]  /*0be0*/  @P0 EXIT ;  /* 0x000000000000094d */ /* 0x001fea0003800000 */
[----:B------:R-:W-:Y:S01]  /*0bf0*/  ULDC.64 UR4, c[0x0][0x650] ;  /* 0x0001940000047ab9 */ /* 0x000fe20000000a00 */
[----:B------:R-:W-:Y:S01]  /*0c00*/  PRMT R0, RZ, 0x7610, R0 ;  /* 0x00007610ff007816 */ /* 0x000fe20000000000 */
[----:B------:R-:W-:Y:S01]  /*0c10*/  IMAD.MOV.U32 R136, RZ, RZ, -0x1 ;  /* 0xffffffffff887424 */ /* 0x000fe200078e00ff */
[----:B------:R-:W-:Y:S01]  /*0c20*/  ISETP.GE.U32.AND P0, PT, R16, UR4, PT ;  /* 0x0000000410007c0c */ /* 0x000fe2000bf06070 */
[----:B------:R-:W-:Y:S02]  /*0c30*/  IMAD.MOV.U32 R138, RZ, RZ, -0x1 ;  /* 0xffffffffff8a7424 */ /* 0x000fe400078e00ff */
[----:B------:R-:W-:Y:S01]  /*0c40*/  IMAD.MOV.U32 R137, RZ, RZ, -0x1 ;  /* 0xffffffffff897424 */ /* 0x000fe200078e00ff */
[----:B------:R-:W-:-:S13]  /*0c50*/  ISETP.GE.U32.AND.EX P0, PT, R17, UR5, PT, P0 ;  /* 0x0000000511007c0c */ /* 0x000fda000bf06100 */
[----:B------:R-:W-:Y:S05]  /*0c60*/  @P0 BRA `(.L_x_9) ;  /* 0x0000000400280947 */ /* 0x000fea0003800000 */
[----:B------:R-:W0:Y:S01]  /*0c70*/  LDC.64 R24, c[0x0][0x628] ;  /* 0x00018a00ff187b82 */ /* 0x000e220000000a00 */
[----:B------:R-:W-:Y:S02]  /*0c80*/  IMAD.MOV.U32 R8, RZ, RZ, R16 ;  /* 0x000000ffff087224 */ /* 0x000fe400078e0010 */
[----:B------:R-:W-:-:S05]  /*0c90*/  IMAD.MOV.U32 R9, RZ, RZ, R17 ;  /* 0x000000ffff097224 */ /* 0x000fca00078e0011 */
[----:B------:R-:W1:Y:S08]  /*0ca0*/  LDC R0, c[0x0][0x630] ;  /* 0x00018c00ff007b82 */ /* 0x000e700000000800 */
[----:B------:R-:W2:Y:S01]  /*0cb0*/  LDC.64 R26, c[0x0][0x620] ;  /* 0x00018800ff1a7b82 */ /* 0x000ea20000000a00 */
[----:B0-----:R-:W-:-:S04]  /*0cc0*/  ISETP.NE.U32.AND P0, PT, R24, RZ, PT ;  /* 0x000000ff1800720c */ /* 0x001fc80003f05070 */
[----:B------:R-:W-:-:S13]  /*0cd0*/  ISETP.NE.AND.EX P0, PT, R25, RZ, PT, P0 ;  /* 0x000000ff1900720c */ /* 0x000fda0003f05300 */
[----:B-12---:R-:W-:Y:S05]  /*0ce0*/  @!P0 BRA `(.L_x_10) ;  /* 0x0000000000288947 */ /* 0x006fea0003800000 */
[----:B------:R-:W0:Y:S02]  /*0cf0*/  LDC R13, c[0x0][0x634] ;  /* 0x00018d00ff0d7b82 */ /* 0x000e240000000800 */
[----:B0-----:R-:W-:-:S05]  /*0d00*/  IADD3 R13, P0, R16, R13, RZ ;  /* 0x0000000d100d7210 */ /* 0x001fca0007f1e0ff */
[----:B------:R-:W-:-:S04]  /*0d10*/  IMAD.X R15, RZ, RZ, R17, P0 ;  /* 0x000000ffff0f7224 */ /* 0x000fc800000e0611 */
[----:B------:R-:W-:-:S04]  /*0d20*/  IMAD.WIDE.U32 R8, R15, R24, RZ ;  /* 0x000000180f087225 */ /* 0x000fc800078e00ff */
[----:B------:R-:W-:-:S04]  /*0d30*/  IMAD.WIDE.U32 R10, P0, R13, R25, R8 ;  /* 0x000000190d0a7225 */ /* 0x000fc80007800008 */
[----:B------:R-:W-:-:S04]  /*0d40*/  IMAD.WIDE.U32 R8, R13, R24, RZ ;  /* 0x000000180d087225 */ /* 0x000fc800078e00ff */
[----:B------:R-:W-:Y:S01]  /*0d50*/  IMAD.X R13, RZ, RZ, RZ, P0 ;  /* 0x000000ffff0d7224 */ /* 0x000fe200000e06ff */
[----:B------:R-:W-:Y:S01]  /*0d60*/  IADD3 RZ, P0, R9, R10, RZ ;  /* 0x0000000a09ff7210 */ /* 0x000fe20007f1e0ff */
[----:B------:R-:W-:-:S04]  /*0d70*/  IMAD.MOV.U32 R12, RZ, RZ, R11 ;  /* 0x000000ffff0c7224 */ /* 0x000fc800078e000b */
[----:B------:R-:W-:-:S08]  /*0d80*/  IMAD.WIDE.U32.X R8, R15, R25, R12, P0 ;  /* 0x000000190f087225 */ /* 0x000fd000000e040c */
.L_x_10:
[----:B------:R-:W0:Y:S01]  /*0d90*/  LDC.64 R24, c[0x0][0x640] ;  /* 0x00019000ff187b82 */ /* 0x000e220000000a00 */
[-CC-:B------:R-:W-:Y:S01]  /*0da0*/  SHF.R.U64 R137, R8, R0.reuse, R9.reuse ;  /* 0x0000000008897219 */ /* 0x180fe20000001209 */
[----:B------:R-:W-:Y:S01]  /*0db0*/  IMAD R30, R7, R21, R4 ;  /* 0x00000015071e7224 */ /* 0x000fe200078e0204 */
[----:B------:R-:W-:Y:S01]  /*0dc0*/  SHF.R.U32.HI R0, RZ, R0, R9 ;  /* 0x00000000ff007219 */ /* 0x000fe20000011609 */
[----:B------:R-:W-:Y:S01]  /*0dd0*/  IMAD.MOV.U32 R21, RZ, RZ, 0x1 ;  /* 0x00000001ff157424 */ /* 0x000fe200078e00ff */
[----:B------:R-:W-:-:S03]  /*0de0*/  IADD3 R5, P0, RZ, -R137, RZ ;  /* 0x80000089ff057210 */ /* 0x000fc60007f1e0ff */
[----:B------:R-:W1:Y:S02]  /*0df0*/  LDC R6, c[0x0][0x618] ;  /* 0x00018600ff067b82 */ /* 0x000e640000000800 */
[----:B------:R-:W-:-:S04]  /*0e00*/  IMAD.X R9, RZ, RZ, ~R0, P0 ;  /* 0x000000ffff097224 */ /* 0x000fc800000e0e00 */
[-C--:B------:R-:W-:Y:S02]  /*0e10*/  IMAD R0, R9, R26.reuse, RZ ;  /* 0x0000001a09007224 */ /* 0x080fe400078e02ff */
[----:B------:R-:W2:Y:S01]  /*0e20*/  LDC R11, c[0x0][0x608] ;  /* 0x00018200ff0b7b82 */ /* 0x000ea20000000800 */
[----:B------:R-:W-:-:S04]  /*0e30*/  IMAD.WIDE.U32 R8, R5, R26, R16 ;  /* 0x0000001a05087225 */ /* 0x000fc800078e0010 */
[----:B------:R-:W-:-:S03]  /*0e40*/  IMAD R5, R5, R27, R0 ;  /* 0x0000001b05057224 */ /* 0x000fc600078e0200 */
[----:B------:R-:W3:Y:S01]  /*0e50*/  LDC R12, c[0x0][0x658] ;  /* 0x00019600ff0c7b82 */ /* 0x000ee20000000800 */
[----:B0-----:R-:W-:Y:S01]  /*0e60*/  ISETP.NE.U32.AND P0, PT, R24, RZ, PT ;  /* 0x000000ff1800720c */ /* 0x001fe20003f05070 */
[----:B------:R-:W-:Y:S02]  /*0e70*/  IMAD.IADD R5, R9, 0x1, R5 ;  /* 0x0000000109057824 */ /* 0x000fe400078e0205 */
[----:B------:R-:W-:Y:S01]  /*0e80*/  IMAD.MOV.U32 R9, RZ, RZ, -0x1 ;  /* 0xffffffffff097424 */ /* 0x000fe200078e00ff */
[----:B------:R-:W-:-:S03]  /*0e90*/  ISETP.NE.AND.EX P0, PT, R25, RZ, PT, P0 ;  /* 0x000000ff1900720c */ /* 0x000fc60003f05300 */
[----:B------:R-:W0:Y:S01]  /*0ea0*/  LDC R15, c[0x0][0x600] ;  /* 0x00018000ff0f7b82 */ /* 0x000e220000000800 */
[-CC-:B-1----:R-:W-:Y:S02]  /*0eb0*/  SHF.R.U64 R13, R8, R6.reuse, R5.reuse ;  /* 0x00000006080d7219 */ /* 0x182fe40000001205 */
[----:B------:R-:W-:-:S05]  /*0ec0*/  SHF.R.U32.HI R0, RZ, R6, R5 ;  /* 0x00000006ff007219 */ /* 0x000fca0000011605 */
[----:B------:R-:W1:Y:S01]  /*0ed0*/  LDC R14, c[0x0][0x648] ;  /* 0x00019200ff0e7b82 */ /* 0x000e620000000800 */
[-CC-:B--2---:R-:W-:Y:S02]  /*0ee0*/  SHF.R.U64 R27, R13, R11.reuse, R0.reuse ;  /* 0x0000000b0d1b7219 */ /* 0x184fe40000001200 */
[----:B------:R-:W-:-:S05]  /*0ef0*/  SHF.R.U32.HI R5, RZ, R11, R0 ;  /* 0x0000000bff057219 */ /* 0x000fca0000011600 */
[----:B------:R-:W2:Y:S01]  /*0f00*/  LDC R20, c[0x0][0x638] ;  /* 0x00018e00ff147b82 */ /* 0x000ea20000000800 */
[-CC-:B---3--:R-:W-:Y:S02]  /*0f10*/  SHF.R.U64 R28, R27, R12.reuse, R5.reuse ;  /* 0x0000000c1b1c7219 */ /* 0x188fe40000001205 */
[-C--:B------:R-:W-:Y:S02]  /*0f20*/  SHF.L.U32 R0, R9, R12.reuse, RZ ;  /* 0x0000000c09007219 */ /* 0x080fe400000006ff */
[----:B------:R-:W-:Y:S01]  /*0f30*/  SHF.R.U32.HI R5, RZ, R12, R5 ;  /* 0x0000000cff057219 */ /* 0x000fe20000011605 */
[----:B------:R-:W-:Y:S01]  /*0f40*/  IMAD.MOV.U32 R4, RZ, RZ, R28 ;  /* 0x000000ffff047224 */ /* 0x000fe200078e001c */
[----:B------:R-:W-:Y:S01]  /*0f50*/  LOP3.LUT R10, RZ, R0, RZ, 0x33, !PT ;  /* 0x00000000ff0a7212 */ /* 0x000fe200078e33ff */
[----:B------:R-:W3:Y:S01]  /*0f60*/  LDC R26, c[0x0][0x610] ;  /* 0x00018400ff1a7b82 */ /* 0x000ee20000000800 */
[----:B------:R-:W-:Y:S05]  /*0f70*/  @!P0 BRA `(.L_x_11) ;  /* 0x0000000000288947 */ /* 0x000fea0003800000 */
[----:B------:R-:W4:Y:S02]  /*0f80*/  LDC R9, c[0x0][0x64c] ;  /* 0x00019300ff097b82 */ /* 0x000f240000000800 */
[----:B----4-:R-:W-:-:S05]  /*0f90*/  IADD3 R9, P0, R28, R9, RZ ;  /* 0x000000091c097210 */ /* 0x010fca0007f1e0ff */
        /* <DEDUP_REMOVED lines=8> */
.L_x_11:
[----:B-1----:R-:W-:Y:S01]  /*1020*/  SHF.R.U64 R4, R4, R14, R5 ;  /* 0x0000000e04047219 */ /* 0x002fe20000001205 */
[----:B0-----:R-:W-:Y:S01]  /*1030*/  VIADD R6, R15, 0xffffffff ;  /* 0xffffffff0f067836 */ /* 0x001fe20000000000 */
[----:B------:R-:W-:Y:S02]  /*1040*/  SHF.L.U32 R0, R21, R12, RZ ;  /* 0x0000000c15007219 */ /* 0x000fe400000006ff */
[----:B------:R-:W-:Y:S01]  /*1050*/  LOP3.LUT R5, R27, R10, RZ, 0xc0, !PT ;  /* 0x0000000a1b057212 */ /* 0x000fe200078ec0ff */
[----:B------:R-:W-:Y:S01]  /*1060*/  IMAD.MOV R7, RZ, RZ, -R4 ;  /* 0x000000ffff077224 */ /* 0x000fe200078e0a04 */
[----:B------:R-:W-:Y:S02]  /*1070*/  SEL R3, R3, R30, !P1 ;  /* 0x0000001e03037207 */ /* 0x000fe40004800000 */
[----:B------:R-:W-:Y:S01]  /*1080*/  LOP3.LUT R6, R13, R6, RZ, 0xc0, !PT ;  /* 0x000000060d067212 */ /* 0x000fe200078ec0ff */
[----:B------:R-:W-:Y:S02]  /*1090*/  IMAD R4, R0, R4, R5 ;  /* 0x0000000400047224 */ /* 0x000fe400078e0205 */
[----:B--2---:R-:W-:-:S02]  /*10a0*/  IMAD R0, R7, R20, R28 ;  /* 0x0000001407007224 */ /* 0x004fc400078e021c */
[----:B---3--:R-:W-:Y:S02]  /*10b0*/  IMAD R3, R4, R26, R3 ;  /* 0x0000001a04037224 */ /* 0x008fe400078e0203 */
[----:B------:R-:W-:Y:S02]  /*10c0*/  IMAD R136, R0, R15, R6 ;  /* 0x0000000f00887224 */ /* 0x000fe400078e0206 */
[----:B------:R-:W-:-:S03]  /*10d0*/  IMAD.MOV.U32 R4, RZ, RZ, 0x1 ;  /* 0x00000001ff047424 */ /* 0x000fc600078e00ff */
[----:B------:R-:W-:Y:S02]  /*10e0*/  SEL R138, R136, R3, !P1 ;  /* 0x00000003888a7207 */ /* 0x000fe40004800000 */
[----:B------:R-:W-:Y:S02]  /*10f0*/  PRMT R0, R4, 0x7610, R0 ;  /* 0x0000761004007816 */ /* 0x000fe40000000000 */
[----:B------:R-:W-:-:S07]  /*1100*/  SEL R136, R3, R136, !P1 ;  /* 0x0000008803887207 */ /* 0x000fce0004800000 */
.L_x_9:
[----:B------:R-:W-:-:S08]  /*1110*/  NOP ;  /* 0x0000000000007918 */ /* 0x000fd00000000000 */
[----:B------:R-:W0:Y:S02]  /*1120*/  USETMAXREG.TRY_ALLOC.CTAPOOL UP0, 0xe8 ;  /* 0x000000e8000079c8 */ /* 0x000e240008000600 */
[----:B0-----:R-:W-:-:S13]  /*1130*/  PLOP3.LUT P0, PT, PT, PT, UP0, 0x80, 0x0 ;  /* 0x000000000000781c */ /* 0x001fda0003f0f008 */
[----:B------:R-:W-:Y:S05]  /*1140*/  @!P0 BRA `(.L_x_9) ;  /* 0xfffffffc00f08947 */ /* 0x000fea000383ffff */
[----:B------:R-:W-:Y:S01]  /*1150*/  ULDC.64 UR4, c[0x0][0x598] ;  /* 0x0001660000047ab9 */ /* 0x000fe20000000a00 */
[----:B------:R-:W-:Y:S01]  /*1160*/  ULDC.64 UR36, c[0x0][0x208] ;  /* 0x0000820000247ab9 */ /* 0x000fe20000000a00 */
[----:B------:R-:W-:-:S04]  /*1170*/  ISETP.NE.U32.AND P0, PT, RZ, UR4, PT ;  /* 0x00000004ff007c0c */ /* 0x000fc8000bf05070 */
[----:B------:R-:W-:-:S13]  /*1180*/  ISETP.NE.AND.EX P0, PT, RZ, UR5, PT, P0 ;  /* 0x00000005ff007c0c */ /* 0x000fda000bf05300 */
[----:B------:R-:W-:Y:S05]  /*1190*/  @!P0 BRA `(.L_x_12) ;  /* 0x00000000001c8947 */ /* 0x000fea0003800000 */
[----:B------:R-:W0:Y:S02]  /*11a0*/  LDC.64 R4, c[0x0][0x598] ;  /* 0x00016600ff047b82 */ /* 0x000e240000000a00 */
[----:B0-----:R-:W2:Y:S02]  /*11b0*/  LDG.E.64 R4, desc[UR36][R4.64] ;  /* 0x0000002404047981 */ /* 0x001ea4000c1e1b00 */
[----:B--2---:R-:W-:-:S04]  /*11c0*/  ISETP.NE.U32.AND P0, PT, R4, RZ, PT ;  /* 0x000000ff0400720c */ /* 0x004fc80003f05070 */
[----:B------:R-:W-:-:S13]  /*11d0*/  ISETP.NE.AND.EX P0, PT, R5, RZ, PT, P0 ;  /* 0x000000ff0500720c */ /* 0x000fda0003f05300 */
[----:B------:R-:W-:Y:S05]  /*11e0*/  @!P0 BRA `(.L_x_12) ;  /* 0x0000000000088947 */ /* 0x000fea0003800000 */
[----:B------:R0:W5:Y:S01]  /*11f0*/  LD.E R139, desc[UR36][R4.64] ;  /* 0x00000024048b7980 */ /* 0x000162000c101900 */
[----:B------:R-:W-:Y:S05]  /*1200*/  BRA `(.L_x_13) ;  /* 0x0000000000247947 */ /* 0x000fea0003800000 */
.L_x_12:
[----:B------:R-:W-:Y:S02]  /*1210*/  ULDC.64 UR4, c[0x0][0x588] ;  /* 0x0001620000047ab9 */ /* 0x000fe40000000a00 */
[----:B------:R-:W-:-:S04]  /*1220*/  ISETP.NE.U32.AND P0, PT, RZ, UR4, PT ;  /* 0x00000004ff007c0c */ /* 0x000fc8000bf05070 */
[----:B------:R-:W-:-:S13]  /*1230*/  ISETP.NE.AND.EX P0, PT, RZ, UR5, PT, P0 ;  /* 0x00000005ff007c0c */ /* 0x000fda000bf05300 */
[----:B------:R-:W-:Y:S05]  /*1240*/  @!P0 BRA `(.L_x_14) ;  /* 0x00000000000c8947 */ /* 0x000fea0003800000 */
[----:B------:R-:W0:Y:S02]  /*1250*/  LDC.64 R4, c[0x0][0x588] ;  /* 0x00016200ff047b82 */ /* 0x000e240000000a00 */
[----:B0-----:R1:W5:Y:S01]  /*1260*/  LDG.E R139, desc[UR36][R4.64] ;  /* 0x00000024048b7981 */ /* 0x001362000c1e1900 */
[----:B------:R-:W-:Y:S05]  /*1270*/  BRA `(.L_x_13) ;  /* 0x0000000000087947 */ /* 0x000fea0003800000 */
.L_x_14:
[----:B------:R-:W-:Y:S02]  /*1280*/  ULDC UR4, c[0x0][0x580] ;  /* 0x0001600000047ab9 */ /* 0x000fe40000000800 */
[----:B------:R-:W-:-:S07]  /*1290*/  IMAD.U32 R139, RZ, RZ, UR4 ;  /* 0x00000004ff8b7e24 */ /* 0x000fce000f8e00ff */
.L_x_13:
[----:B------:R-:W-:Y:S02]  /*12a0*/  ULDC.64 UR4, c[0x0][0x5a0] ;  /* 0x0001680000047ab9 */ /* 0x000fe40000000a00 */
[----:B------:R-:W-:-:S04]  /*12b0*/  ISETP.NE.U32.AND P0, PT, RZ, UR4, PT ;  /* 0x00000004ff007c0c */ /* 0x000fc8000bf05070 */
[----:B------:R-:W-:-:S13]  /*12c0*/  ISETP.NE.AND.EX P0, PT, RZ, UR5, PT, P0 ;  /* 0x00000005ff007c0c */ /* 0x000fda000bf05300 */
[----:B------:R-:W-:Y:S05]  /*12d0*/  @!P0 BRA `(.L_x_15) ;  /* 0x00000000001c8947 */ /* 0x000fea0003800000 */
[----:B01----:R-:W0:Y:S02]  /*12e0*/  LDC.64 R4, c[0x0][0x5a0] ;  /* 0x00016800ff047b82 */ /* 0x003e240000000a00 */
[----:B0-----:R-:W2:Y:S02]  /*12f0*/  LDG.E.64 R4, desc[UR36][R4.64] ;  /* 0x0000002404047981 */ /* 0x001ea4000c1e1b00 */
[----:B--2---:R-:W-:-:S04]  /*1300*/  ISETP.NE.U32.AND P0, PT, R4, RZ, PT ;  /* 0x000000ff0400720c */ /* 0x004fc80003f05070 */
[----:B------:R-:W-:-:S13]  /*1310*/  ISETP.NE.AND.EX P0, PT, R5, RZ, PT, P0 ;  /* 0x000000ff0500720c */ /* 0x000fda0003f05300 */
[----:B------:R-:W-:Y:S05]  /*1320*/  @!P0 BRA `(.L_x_15) ;  /* 0x0000000000088947 */ /* 0x000fea0003800000 */
[----:B------:R0:W5:Y:S01]  /*1330*/  LD.E R140, desc[UR36][R4.64] ;  /* 0x00000024048c7980 */ /* 0x000162000c101900 */
[----:B------:R-:W-:Y:S05]  /*1340*/  BRA `(.L_x_16) ;  /* 0x0000000000247947 */ /* 0x000fea0003800000 */
.L_x_15:
[----:B------:R-:W-:Y:S02]  /*1350*/  ULDC.64 UR4, c[0x0][0x590] ;  /* 0x0001640000047ab9 */ /* 0x000fe40000000a00 */
[----:B------:R-:W-:-:S04]  /*1360*/  ISETP.NE.U32.AND P0, PT, RZ, UR4, PT ;  /* 0x00000004ff007c0c */ /* 0x000fc8000bf05070 */
[----:B------:R-:W-:-:S13]  /*1370*/  ISETP.NE.AND.EX P0, PT, RZ, UR5, PT, P0 ;  /* 0x00000005ff007c0c */ /* 0x000fda000bf05300 */
[----:B------:R-:W-:Y:S05]  /*1380*/  @!P0 BRA `(.L_x_17) ;  /* 0x00000000000c8947 */ /* 0x000fea0003800000 */
[----:B------:R-:W2:Y:S02]  /*1390*/  LDC.64 R140, c[0x0][0x590] ;  /* 0x00016400ff8c7b82 */ /* 0x000ea40000000a00 */
[----:B--2---:R2:W5:Y:S01]  /*13a0*/  LDG.E R140, desc[UR36][R140.64] ;  /* 0x000000248c8c7981 */ /* 0x004562000c1e1900 */
[----:B------:R-:W-:Y:S05]  /*13b0*/  BRA `(.L_x_16) ;  /* 0x0000000000087947 */ /* 0x000fea0003800000 */
.L_x_17:
[----:B------:R-:W-:Y:S02]  /*13c0*/  ULDC UR4, c[0x0][0x584] ;  /* 0x0001610000047ab9 */ /* 0x000fe40000000800 */
[----:B------:R-:W-:-:S07]  /*13d0*/  IMAD.U32 R140, RZ, RZ, UR4 ;  /* 0x00000004ff8c7e24 */ /* 0x000fce000f8e00ff */
.L_x_16:
[----:B------:R-:W-:-:S13]  /*13e0*/  LOP3.LUT P0, RZ, R0, 0xff, RZ, 0xc0, !PT ;  /* 0x000000ff00ff7812 */ /* 0x000fda000780c0ff */
[----:B------:R-:W-:Y:S05]  /*13f0*/  @!P0 EXIT ;  /* 0x000000000000894d */ /* 0x000fea0003800000 */
[----:B------:R-:W-:Y:S01]  /*1400*/  ULDC UR4, c[0x0][0x28c] ;  /* 0x0000a30000047ab9 */ /* 0x000fe20000000800 */
[----:B------:R-:W-:Y:S01]  /*1410*/  LOP3.LUT R152, R19, 0x1, RZ, 0xfc, !PT ;  /* 0x0000000113987812 */ /* 0x000fe200078efcff */
[----:B------:R-:W-:Y:S01]  /*1420*/  UIADD3 UR4, UR4, 0xf, URZ ;  /* 0x0000000f04047890 */ /* 0x000fe2000fffe03f */
[----:B------:R-:W-:Y:S01]  /*1430*/  UMOV UR38, URZ ;  /* 0x0000003f00267c82 */ /* 0x000fe20008000000 */
[----:B------:R-:W-:Y:S02]  /*1440*/  UMOV UR39, URZ ;  /* 0x0000003f00277c82 */ /* 0x000fe40008000000 */
[----:B------:R-:W-:-:S04]  /*1450*/  USHF.R.S32.HI UR5, URZ, 0x1f, UR4 ;  /* 0x0000001f3f057899 */ /* 0x000fc80008011404 */
[----:B------:R-:W-:-:S04]  /*1460*/  ULEA.HI UR5, UR5, UR4, URZ, 0x4 ;  /* 0x0000000405057291 */ /* 0x000fc8000f8f203f */
[----:B------:R-:W-:-:S12]  /*1470*/  USHF.R.S32.HI UR40, URZ, 0x4, UR5 ;  /* 0x000000043f287899 */ /* 0x000fd80008011405 */
.L_x_257:
[----:B------:R-:W-:Y:S01]  /*1480*/  LOP3.LUT R0, R18, 0x80, RZ, 0xc0, !PT ;  /* 0x0000008012007812 */ /* 0x000fe200078ec0ff */
[----:B---3--:R-:W3:Y:S01]  /*1490*/  S2UR UR6, SR_CgaCtaId ;  /* 0x00000000000679c3 */ /* 0x008ee20000008800 */
[----:B------:R-:W-:Y:S02]  /*14a0*/  UMOV UR41, 0x400 ;  /* 0x0000040000297882 */ /* 0x000fe40000000000 */
[----:B------:R-:W-:-:S06]  /*14b0*/  SHF.R.U32.HI R0, RZ, 0x7, R0 ;  /* 0x00000007ff007819 */ /* 0x000fcc0000011600 */
[----:B----4-:R-:W4:Y:S01]  /*14c0*/  SHFL.IDX PT, R0, R0, RZ, 0x1f ;  /* 0x00001fff00007589 */ /* 0x010f2200000e0000 */
[----:B---3--:R-:W-:Y:S01]  /*14d0*/  ULEA UR41, UR6, UR41, 0x18 ;  /* 0x0000002906297291 */ /* 0x008fe2000f8ec03f */
[----:B----4-:R-:W-:-:S13]  /*14e0*/  R2UR UR4, R0 ;  /* 0x00000000000472ca */ /* 0x010fda00000e0000 */
[----:B------:R-:W-:-:S04]  /*14f0*/  ULEA.HI UR5, UR4, UR4, URZ, 0x1 ;  /* 0x0000000404057291 */ /* 0x000fc8000f8f083f */
[----:B------:R-:W-:-:S04]  /*1500*/  ULOP3.LUT UR5, UR5, 0x1ffffe, URZ, 0xc0, !UPT ;  /* 0x001ffffe05057892 */ /* 0x000fc8000f8ec03f */
[----:B------:R-:W-:-:S03]  /*1510*/  UIADD3 UR5, UR4, -UR5, URZ ;  /* 0x8000000504057290 */ /* 0x000fc6000fffe03f */
[----:B------:R-:W-:Y:S01]  /*1520*/  ULDC UR4, c[0x0][0x28c] ;  /* 0x0000a30000047ab9 */ /* 0x000fe20000000800 */
[----:B------:R-:W-:Y:S01]  /*1530*/  ULEA UR5, UR5, UR41, 0xb ;  /* 0x0000002905057291 */ /* 0x000fe2000f8e583f */
[----:B------:R-:W-:-:S03]  /*1540*/  ISETP.LT.AND P0, PT, RZ, UR4, PT ;  /* 0x00000004ff007c0c */ /* 0x000fc6000bf01270 */
[----:B------:R-:W-:-:S04]  /*1550*/  UIADD3 UR5, UR5, 0x280, URZ ;  /* 0x0000028005057890 */ /* 0x000fc8000fffe03f */
[----:B------:R-:W-:-:S04]  /*1560*/  USHF.R.U32.HI UR5, URZ, 0x4, UR5 ;  /* 0x000000043f057899 */ /* 0x000fc80008011605 */
[----:B------:R-:W-:Y:S02]  /*1570*/  ULOP3.LUT UR42, UR5, 0x3fff, URZ, 0xc0, !UPT ;  /* 0x00003fff052a7892 */ /* 0x000fe4000f8ec03f */
[----:B-12---:R-:W-:Y:S10]  /*1580*/  @P0 BRA `(.L_x_18) ;  /* 0x0000000000400947 */ /* 0x006ff40003800000 */
[----:B------:R-:W-:Y:S01]  /*1590*/  MOV R0, 0x0 ;  /* 0x0000000000007802 */ /* 0x000fe20000000f00 */
[----:B------:R-:W-:Y:S01]  /*15a0*/  ULDC.64 UR4, c[0x4][0x68] ;  /* 0x01001a0000047ab9 */ /* 0x000fe20000000a00 */
[----:B------:R-:W-:Y:S01]  /*15b0*/  ULDC.64 UR6, c[0x4][0x8] ;  /* 0x0100020000067ab9 */ /* 0x000fe20000000a00 */
[----:B01----:R-:W-:Y:S01]  /*15c0*/  IMAD.U32 R4, RZ, RZ, UR4 ;  /* 0x00000004ff047e24 */ /* 0x003fe2000f8e00ff */
[----:B------:R0:W1:Y:S01]  /*15d0*/  LDC.64 R14, c[0x4][R0] ;  /* 0x01000000000e7b82 */ /* 0x0000620000000a00 */
[----:B------:R-:W-:Y:S01]  /*15e0*/  IMAD.U32 R5, RZ, RZ, UR5 ;  /* 0x00000005ff057e24 */ /* 0x000fe2000f8e00ff */
[----:B------:R-:W-:Y:S01]  /*15f0*/  ULDC.64 UR4, c[0x4][0x70] ;  /* 0x01001c0000047ab9 */ /* 0x000fe20000000a00 */
[----:B------:R-:W-:Y:S02]  /*1600*/  IMAD.U32 R10, RZ, RZ, UR6 ;  /* 0x00000006ff0a7e24 */ /* 0x000fe4000f8e00ff */
[----:B------:R-:W-:Y:S02]  /*1610*/  IMAD.U32 R6, RZ, RZ, UR4 ;  /* 0x00000004ff067e24 */ /* 0x000fe4000f8e00ff */
[----:B------:R-:W-:-:S02]  /*1620*/  IMAD.U32 R7, RZ, RZ, UR5 ;  /* 0x00000005ff077e24 */ /* 0x000fc4000f8e00ff */
[----:B------:R-:W-:Y:S02]  /*1630*/  IMAD.U32 R11, RZ, RZ, UR7 ;  /* 0x00000007ff0b7e24 */ /* 0x000fe4000f8e00ff */
[----:B------:R-:W-:Y:S02]  /*1640*/  IMAD.MOV.U32 R8, RZ, RZ, 0x1e1 ;  /* 0x000001e1ff087424 */ /* 0x000fe400078e00ff */
[----:B------:R-:W-:Y:S02]  /*1650*/  IMAD.MOV.U32 R12, RZ, RZ, 0x1 ;  /* 0x00000001ff0c7424 */ /* 0x000fe400078e00ff */
[----:B0-----:R-:W-:-:S07]  /*1660*/  IMAD.MOV.U32 R13, RZ, RZ, RZ ;  /* 0x000000ffff0d7224 */ /* 0x001fce00078e00ff */
[----:B------:R-:W-:-:S07]  /*1670*/  LEPC R20, `(.L_x_18) ;  /* 0x000000001014794e */ /* 0x000fce0000000000 */
[----:B-12--5:R-:W-:Y:S05]  /*1680*/  CALL.ABS.NOINC R14 ;  /* 0x000000000e007343 */ /* 0x026fea0003c00000 */
.L_x_18:
[----:B------:R-:W-:-:S13]  /*1690*/  ISETP.NE.AND P0, PT, R152, 0x3, PT ;  /* 0x000000039800780c */ /* 0x000fda0003f05270 */
[----:B------:R-:W-:Y:S05]  /*16a0*/  @!P0 BRA `(.L_x_19) ;  /* 0x0000000000048947 */ /* 0x000fea0003800000 */
[----:B------:R-:W-:Y:S01]  /*16b0*/  BPT.TRAP 0x1 ;  /* 0x000000040000795c */ /* 0x000fe20000300000 */
.L_x_19:
[----:B------:R-:W-:Y:S02]  /*16c0*/  IMAD.U32 R3, RZ, RZ, UR39 ;  /* 0x00000027ff037e24 */ /* 0x000fe4000f8e00ff */
[----:B------:R-:W-:-:S03]  /*16d0*/  IMAD.U32 R0, RZ, RZ, UR38 ;  /* 0x00000026ff007e24 */ /* 0x000fc6000f8e00ff */
[----:B------:R-:W-:Y:S02]  /*16e0*/  LEA R3, R3, UR41, 0x3 ;  /* 0x0000002903037c11 */ /* 0x000fe4000f8e18ff */
[----:B------:R-:W-:-:S04]  /*16f0*/  SHF.L.U32 R0, R0, 0x1f, RZ ;  /* 0x0000001f00007819 */ /* 0x000fc800000006ff */
[----:B------:R3:W4:Y:S01]  /*1700*/  SYNCS.PHASECHK.TRANS64.TRYWAIT P1, [R3+URZ], R0 ;  /* 0x00000000030075a7 */ /* 0x000722000802017f */
[----:B------:R-:W-:Y:S05]  /*1710*/  @!P0 BRA `(.L_x_20) ;  /* 0x0000000000048947 */ /* 0x000fea0003800000 */
[----:B------:R-:W-:Y:S01]  /*1720*/  BPT.TRAP 0x1 ;  /* 0x000000040000795c */ /* 0x000fe20000300000 */
.L_x_20:
[----:B----4-:R-:W-:Y:S05]  /*1730*/  @P1 BRA `(.L_x_21) ;  /* 0x0000000000081947 */ /* 0x010fea0003800000 */
[----:B------:R-:W4:Y:S02]  /*1740*/  SYNCS.PHASECHK.TRANS64.TRYWAIT P1, [R3+URZ], R0 ;  /* 0x00000000030075a7 */ /* 0x000f24000802017f */
[----:B----4-:R-:W-:Y:S05]  /*1750*/  @!P1 BRA `(.L_x_22) ;  /* 0x000000a400609947 */ /* 0x010fea0003800000 */
.L_x_21:
[----:B------:R-:W-:-:S04]  /*1760*/  UISETP.LT.AND UP0, UPT, UR40, 0x1, UPT ;  /* 0x000000012800788c */ /* 0x000fc8000bf01270 */
[----:B------:R-:W-:-:S06]  /*1770*/  USEL UR4, UR40, 0x1, UP0 ;  /* 0x0000000128047887 */ /* 0x000fcc0008000000 */
[----:B---34-:R-:W-:Y:S01]  /*1780*/  IMAD.U32 R0, RZ, RZ, UR4 ;  /* 0x00000004ff007e24 */ /* 0x018fe2000f8e00ff */
[----:B------:R-:W-:Y:S05]  /*1790*/  WARPSYNC.ALL ;  /* 0x0000000000007948 */ /* 0x000fea0003800000 */
[----:B------:R-:W-:-:S04]  /*17a0*/  IADD3 R0, -R0, UR40, RZ ;  /* 0x0000002800007c10 */ /* 0x000fc8000fffe1ff */
[----:B------:R-:W-:Y:S01]  /*17b0*/  ISETP.GE.AND P1, PT, R0, 0x1, PT ;  /* 0x000000010000780c */ /* 0x000fe20003f26270 */
[----:B------:R-:W-:Y:S01]  /*17c0*/  UIADD3 UR4, UR41, 0x22a80, URZ ;  /* 0x00022a8029047890 */ /* 0x000fe2000fffe03f */
[----:B------:R-:W-:Y:S01]  /*17d0*/  WARPGROUP.ARRIVE ;  /* 0x00000000000079c5 */ /* 0x000fe20000000000 */
[----:B------:R-:W-:Y:S02]  /*17e0*/  ULOP3.LUT UR28, UR42, 0x10000, URZ, 0xfc, !UPT ;  /* 0x000100002a1c7892 */ /* 0x000fe4000f8efc3f */
[----:B------:R-:W-:Y:S02]  /*17f0*/  USHF.R.U32.HI UR4, URZ, 0x4, UR4 ;  /* 0x000000043f047899 */ /* 0x000fe40008011604 */
[----:B------:R-:W-:Y:S02]  /*1800*/  UIMAD UR24, UR39, 0x180, UR28 ;  /* 0x00000180271878a4 */ /* 0x000fe4000f8e021c */
[----:B------:R-:W-:Y:S01]  /*1810*/  ULOP3.LUT UR4, UR4, 0x3fff, URZ, 0xc0, !UPT ;  /* 0x00003fff04047892 */ /* 0x000fe2000f8ec03f */
[----:B------:R-:W-:Y:S01]  /*1820*/  UMOV UR5, 0xc0000010 ;  /* 0xc000001000057882 */ /* 0x000fe20000000000 */
[----:B------:R-:W-:-:S02]  /*1830*/  UMOV UR7, 0xc0000010 ;  /* 0xc000001000077882 */ /* 0x000fc40000000000 */
[----:B------:R-:W-:Y:S01]  /*1840*/  ULOP3.LUT UR29, UR4, 0x10000, URZ, 0xfc, !UPT ;  /* 0x00010000041d7892 */ /* 0x000fe2000f8efc3f */
[----:B------:R-:W-:Y:S02]  /*1850*/  UMOV UR9, UR5 ;  /* 0x0000000500097c82 */ /* 0x000fe40008000000 */
[----:B------:R-:W-:Y:S01]  /*1860*/  UMOV UR4, UR24 ;  /* 0x0000001800047c82 */ /* 0x000fe20008000000 */
[----:B------:R-:W-:Y:S01]  /*1870*/  UIMAD UR6, UR39, 0xe0, UR29 ;  /* 0x000000e0270678a4 */ /* 0x000fe2000f8e021d */
[----:B------:R-:W-:Y:S01]  /*1880*/  UMOV UR8, UR4 ;  /* 0x0000000400087c82 */ /* 0x000fe20008000000 */
[----:B------:R-:W-:Y:S02]  /*1890*/  UMOV UR11, 0xc0000010 ;  /* 0xc0000010000b7882 */ /* 0x000fe40000000000 */
[----:B------:R-:W-:Y:S02]  /*18a0*/  UIADD3 UR10, UR6, 0x20, URZ ;  /* 0x00000020060a7890 */ /* 0x000fe4000fffe03f */
[----:B------:R-:W-:Y:S01]  /*18b0*/  UIADD3 UR14, UR6, 0x40, URZ ;  /* 0x00000040060e7890 */ /* 0x000fe2000fffe03f */
[----:B------:R-:W-:-:S02]  /*18c0*/  UMOV UR12, UR4 ;  /* 0x00000004000c7c82 */ /* 0x000fc40008000000 */
[----:B------:R-:W-:Y:S01]  /*18d0*/  HGMMA.64x16x16.F32 R128, gdesc[UR4], RZ, !UPT, gsb0 ;  /* 0x00200000048079f0 */ /* 0x000fe2000c0008ff */
[----:B------:R-:W-:Y:S01]  /*18e0*/  UMOV UR13, UR5 ;  /* 0x00000005000d7c82 */ /* 0x000fe20008000000 */
[----:B------:R-:W-:Y:S01]  /*18f0*/  UMOV UR15, 0xc0000010 ;  /* 0xc0000010000f7882 */ /* 0x000fe20000000000 */
[----:B------:R-:W-:Y:S01]  /*1900*/  UIADD3 UR18, UR6, 0x60, URZ ;  /* 0x0000006006127890 */ /* 0x000fe2000fffe03f */
[----:B------:R-:W-:Y:S01]  /*1910*/  UMOV UR16, UR4 ;  /* 0x0000000400107c82 */ /* 0x000fe20008000000 */
        /* <DEDUP_REMOVED lines=8> */
[----:B------:R-:W-:Y:S01]  /*19a0*/  UMOV UR27, 0xc0000010 ;  /* 0xc0000010001b7882 */ /* 0x000fe20000000000 */
[----:B------:R-:W-:Y:S01]  /*19b0*/  UIADD3 UR34, UR6, 0xc0, URZ ;  /* 0x000000c006227890 */ /* 0x000fe2000fffe03f */
[----:B------:R-:W-:Y:S01]  /*19c0*/  UMOV UR32, UR4 ;  /* 0x0000000400207c82 */ /* 0x000fe20008000000 */
[----:B------:R-:W-:Y:S01]  /*19d0*/  UMOV UR33, UR5 ;  /* 0x0000000500217c82 */ /* 0x000fe20008000000 */
[----:B------:R-:W-:Y:S01]  /*19e0*/  UMOV UR35, 0xc0000010 ;  /* 0xc000001000237882 */ /* 0x000fe20000000000 */
[----:B------:R-:W-:-:S02]  /*19f0*/  WARPGROUP.DEPBAR.LE gsb0, 0x0 ;  /* 0x00008000000079c5 */ /* 0x000fc40000010000 */
[----:B------:R-:W-:-:S06]  /*1a00*/  WARPGROUP.ARRIVE ;  /* 0x00000000000079c5 */ /* 0x000fcc0000000000 */
[----:B------:R-:W-:Y:S01]  /*1a10*/  HGMMA.64x16x16.F32 R112, gdesc[UR8], RZ, !UPT, gsb0 ;  /* 0x00200000087079f0 */ /* 0x000fe2000c0008ff */
[----:B------:R-:W-:-:S03]  /*1a20*/  UIADD3 UR8, UR24, 0x100, URZ ;  /* 0x0000010018087890 */ /* 0x000fc6000fffe03f */
[----:B------:R-:W-:Y:S01]  /*1a30*/  UMOV UR24, UR4 ;  /* 0x0000000400187c82 */ /* 0x000fe20008000000 */
[----:B------:R-:W-:Y:S02]  /*1a40*/  WARPGROUP.DEPBAR.LE gsb0, 0x0 ;  /* 0x00008000000079c5 */ /* 0x000fe40000010000 */
[----:B------:R-:W-:-:S06]  /*1a50*/  WARPGROUP.ARRIVE ;  /* 0x00000000000079c5 */ /* 0x000fcc0000000000 */
[----:B------:R-:W-:Y:S03]  /*1a60*/  HGMMA.64x16x16.F32 R96, gdesc[UR12], RZ, !UPT, gsb0 ;  /* 0x002000000c6079f0 */ /* 0x000fe6000c0008ff */
        /* <DEDUP_REMOVED lines=11> */
[----:B------:R-:W-:Y:S01]  /*1b20*/  HGMMA.64x16x16.F32 R32, gdesc[UR32], RZ, !UPT, gsb0 ;  /* 0x00200000202079f0 */ /* 0x000fe2000c0008ff */
[----:B------:R-:W-:Y:S01]  /*1b30*/  UMOV UR32, UR8 ;  /* 0x0000000800207c82 */ /* 0x000fe20008000000 */
[----:B------:R-:W-:Y:S01]  /*1b40*/  UMOV UR33, 0xc0000010 ;  /* 0xc000001000217882 */ /* 0x000fe20000000000 */
[----:B------:R-:W-:Y:S01]  /*1b50*/  UMOV UR24, UR32 ;  /* 0x0000002000187c82 */ /* 0x000fe20008000000 */
        /* <DEDUP_REMOVED lines=11> */
[----:B------:R-:W-:-:S02]  /*1c10*/  WARPGROUP.DEPBAR.LE gsb0, 0x0 ;  /* 0x00008000000079c5 */ /* 0x000fc40000010000 */
        /* <DEDUP_REMOVED lines=21> */
[----:B------:R-:W-:Y:S05]  /*1d70*/  @!P1 BRA `(.L_x_23) ;  /* 0x0000000400f09947 */ /* 0x000fea0003800000 */
[----:B------:R-:W-:Y:S01]  /*1d80*/  UIADD3 UR30, UR39, 0x1, URZ ;  /* 0x00000001271e7890 */ /* 0x000fe2000fffe03f */
[----:B------:R-:W-:Y:S02]  /*1d90*/  IMAD.MOV.U32 R3, RZ, RZ, R0 ;  /* 0x000000ffff037224 */ /* 0x000fe400078e0000 */
[----:B01----:R-:W-:Y:S01]  /*1da0*/  IMAD.U32 R4, RZ, RZ, UR39 ;  /* 0x00000027ff047e24 */ /* 0x003fe2000f8e00ff */
[----:B------:R-:W-:-:S04]  /*1db0*/  UISETP.NE.AND UP0, UPT, UR30, 0x17, UPT ;  /* 0x000000171e00788c */ /* 0x000fc8000bf05270 */
[----:B------:R-:W-:Y:S02]  /*1dc0*/  USEL UR4, URZ, 0x1, UP0 ;  /* 0x000000013f047887 */ /* 0x000fe40008000000 */
[----:B------:R-:W-:Y:S02]  /*1dd0*/  USEL UR30, UR30, URZ, UP0 ;  /* 0x0000003f1e1e7287 */ /* 0x000fe40008000000 */
[----:B------:R-:W-:-:S06]  /*1de0*/  ULOP3.LUT UR4, UR38, UR4, URZ, 0x3c, !UPT ;  /* 0x0000000426047292 */ /* 0x000fcc000f8e3c3f */
[----:B------:R-:W-:-:S07]  /*1df0*/  IMAD.U32 R7, RZ, RZ, UR4 ;  /* 0x00000004ff077e24 */ /* 0x000fce000f8e00ff */
.L_x_30:
[----:B------:R-:W-:Y:S05]  /*1e00*/  @!P0 BRA `(.L_x_24) ;  /* 0x0000000000048947 */ /* 0x000fea0003800000 */
[----:B------:R-:W-:Y:S01]  /*1e10*/  BPT.TRAP 0x1 ;  /* 0x000000040000795c */ /* 0x000fe20000300000 */
.L_x_24:
[----:B------:R-:W-:Y:S01]  /*1e20*/  ULEA UR4, UR30, UR41, 0x3 ;  /* 0x000000291e047291 */ /* 0x000fe2000f8e183f */
[----:B------:R-:W-:-:S08]  /*1e30*/  SHF.L.U32 R5, R7, 0x1f, RZ ;  /* 0x0000001f07057819 */ /* 0x000fd000000006ff */
[----:B------:R0:W1:Y:S01]  /*1e40*/  SYNCS.PHASECHK.TRANS64.TRYWAIT P1, [UR4], R5 ;  /* 0x00000005ff0075a7 */ /* 0x0000620008020144 */
[----:B------:R-:W-:Y:S05]  /*1e50*/  @!P0 BRA `(.L_x_25) ;  /* 0x0000000000048947 */ /* 0x000fea0003800000 */
[----:B------:R-:W-:Y:S01]  /*1e60*/  BPT.TRAP 0x1 ;  /* 0x000000040000795c */ /* 0x000fe20000300000 */
.L_x_25:
[----:B-1----:R-:W-:Y:S05]  /*1e70*/  @P1 BRA `(.L_x_26) ;  /* 0x0000000000081947 */ /* 0x002fea0003800000 */
[----:B------:R-:W1:Y:S02]  /*1e80*/  SYNCS.PHASECHK.TRANS64.TRYWAIT P1, [UR4], R5 ;  /* 0x00000005ff0075a7 */ /* 0x000e640008020144 */
[----:B-1----:R-:W-:Y:S05]  /*1e90*/  @!P1 BRA `(.L_x_27) ;  /* 0x0000009c00a49947 */ /* 0x002fea0003800000 */
.L_x_26:
[----:B------:R-:W-:Y:S01]  /*1ea0*/  UIMAD UR4, UR30, 0x180, UR28 ;  /* 0x000001801e0478a4 */ /* 0x000fe2000f8e021c */
[----:B------:R-:W-:Y:S01]  /*1eb0*/  WARPGROUP.ARRIVE ;  /* 0x00000000000079c5 */ /* 0x000fe20000000000 */
[----:B------:R-:W-:Y:S01]  /*1ec0*/  UIMAD UR6, UR30, 0xe0, UR29 ;  /* 0x000000e01e0678a4 */ /* 0x000fe2000f8e021d */
[----:B------:R-:W-:Y:S01]  /*1ed0*/  UMOV UR5, 0xc0000010 ;  /* 0xc000001000057882 */ /* 0x000fe20000000000 */
[----:B------:R-:W-:Y:S02]  /*1ee0*/  UMOV UR7, 0xc0000010 ;  /* 0xc000001000077882 */ /* 0x000fe40000000000 */
[----:B------:R-:W-:Y:S01]  /*1ef0*/  UIADD3 UR10, UR6, 0x20, URZ ;  /* 0x00000020060a7890 */ /* 0x000fe2000fffe03f */
[----:B------:R-:W-:Y:S01]  /*1f00*/  UMOV UR8, UR4 ;  /* 0x0000000400087c82 */ /* 0x000fe20008000000 */
[----:B------:R-:W-:Y:S01]  /*1f10*/  UMOV UR9, UR5 ;  /* 0x0000000500097c82 */ /* 0x000fe20008000000 */
[----:B------:R-:W-:Y:S02]  /*1f20*/  UMOV UR11, 0xc0000010 ;  /* 0xc0000010000b7882 */ /* 0x000fe40000000000 */
[----:B------:R-:W-:Y:S01]  /*1f30*/  HGMMA.64x16x16.F32 R128, gdesc[UR4], R128, gsb0 ;  /* 0x00200000048079f0 */ /* 0x000fe20008000880 */
        /* <DEDUP_REMOVED lines=22> */
[----:B------:R-:W-:Y:S01]  /*20a0*/  HGMMA.64x16x16.F32 R112, gdesc[UR8], R112, gsb0 ;  /* 0x00200000087079f0 */ /* 0x000fe20008000870 */
[----:B------:R-:W-:Y:S02]  /*20b0*/  UIADD3 UR8, UR4, 0x100, URZ ;  /* 0x0000010004087890 */ /* 0x000fe4000fffe03f */
[----:B------:R-:W-:Y:S02]  /*20c0*/  WARPGROUP.DEPBAR.LE gsb0, 0x0 ;  /* 0x00008000000079c5 */ /* 0x000fe40000010000 */
[----:B------:R-:W-:-:S06]  /*20d0*/  WARPGROUP.ARRIVE ;  /* 0x00000000000079c5 */ /* 0x000fcc0000000000 */
[----:B------:R-:W-:Y:S03]  /*20e0*/  HGMMA.64x16x16.F32 R96, gdesc[UR12], R96, gsb0 ;  /* 0x002000000c6079f0 */ /* 0x000fe60008000860 */
        /* <DEDUP_REMOVED lines=11> */
[----:B------:R-:W-:Y:S01]  /*21a0*/  HGMMA.64x16x16.F32 R32, gdesc[UR32], R32, gsb0 ;  /* 0x00200000202079f0 */ /* 0x000fe20008000820 */
        /* <DEDUP_REMOVED lines=36> */
[----:B------:R-:W-:Y:S05]  /*23f0*/  @!P0 BRA `(.L_x_28) ;  /* 0x0000000000048947 */ /* 0x000fea0003800000 */
[----:B------:R-:W-:Y:S01]  /*2400*/  BPT.TRAP 0x1 ;  /* 0x000000040000795c */ /* 0x000fe20000300000 */
.L_x_28:
[----:B------:R-:W-:-:S13]  /*2410*/  ISETP.NE.AND P1, PT, R23, RZ, PT ;  /* 0x000000ff1700720c */ /* 0x000fda0003f25270 */
[----:B01----:R-:W-:-:S05]  /*2420*/  @P1 LEA R5, R4, UR41, 0x3 ;  /* 0x0000002904051c11 */ /* 0x003fca000f8e18ff */
[----:B------:R-:W-:-:S05]  /*2430*/  @P1 VIADD R5, R5, 0xb8 ;  /* 0x000000b805051836 */ /* 0x000fca0000000000 */
[----:B------:R-:W-:-:S04]  /*2440*/  @P1 PRMT R5, R22, 0x654, R5 ;  /* 0x0000065416051816 */ /* 0x000fc80000000005 */
[----:B------:R0:W-:Y:S01]  /*2450*/  @P1 SYNCS.ARRIVE.TRANS64.RED.A1T0 RZ, [R5+URZ], RZ ;  /* 0x000000ff05ff19a7 */ /* 0x0001e2000810043f */
[----:B------:R-:W-:-:S13]  /*2460*/  ISETP.GT.U32.AND P1, PT, R19, 0x1, PT ;  /* 0x000000011300780c */ /* 0x000fda0003f24070 */
[----:B0-----:R-:W-:Y:S05]  /*2470*/  @P1 BRA `(.L_x_29) ;  /* 0x0000000000041947 */ /* 0x001fea0003800000 */
[----:B------:R-:W-:Y:S01]  /*2480*/  BPT.TRAP 0x1 ;  /* 0x000000040000795c */ /* 0x000fe20000300000 */
.L_x_29:
[----:B------:R-:W-:Y:S01]  /*2490*/  UIADD3 UR30, UR30, 0x1, URZ ;  /* 0x000000011e1e7890 */ /* 0x000fe2000fffe03f */
[C---:B------:R-:W-:Y:S01]  /*24a0*/  ISETP.GT.AND P2, PT, R3.reuse, 0x1, PT ;  /* 0x000000010300780c */ /* 0x040fe20003f44270 */
[----:B------:R-:W-:Y:S02]  /*24b0*/  VIADD R4, R4, 0x1 ;  /* 0x0000000104047836 */ /* 0x000fe40000000000 */
[----:B------:R-:W-:Y:S01]  /*24c0*/  UISETP.NE.AND UP0, UPT, UR30, 0x17, UPT ;  /* 0x000000171e00788c */ /* 0x000fe2000bf05270 */
[----:B------:R-:W-:Y:S02]  /*24d0*/  VIADD R3, R3, 0xffffffff ;  /* 0xffffffff03037836 */ /* 0x000fe40000000000 */
[C---:B------:R-:W-:Y:S01]  /*24e0*/  ISETP.NE.AND P1, PT, R4.reuse, 0x17, PT ;  /* 0x000000170400780c */ /* 0x040fe20003f25270 */
[----:B------:R-:W-:Y:S02]  /*24f0*/  USEL UR4, URZ, 0x1, UP0 ;  /* 0x000000013f047887 */ /* 0x000fe40008000000 */
[----:B------:R-:W-:Y:S01]  /*2500*/  USEL UR30, UR30, URZ, UP0 ;  /* 0x0000003f1e1e7287 */ /* 0x000fe20008000000 */
[----:B------:R-:W-:-:S03]  /*2510*/  SEL R4, R4, RZ, P1 ;  /* 0x000000ff04047207 */ /* 0x000fc60000800000 */
[----:B------:R-:W-:Y:S01]  /*2520*/  LOP3.LUT R7, R7, UR4, RZ, 0x3c, !PT ;  /* 0x0000000407077c12 */ /* 0x000fe2000f8e3cff */
[----:B------:R-:W-:Y:S07]  /*2530*/  @P2 BRA `(.L_x_30) ;  /* 0xfffffff800302947 */ /* 0x000fee000383ffff */
.L_x_23:
[----:B------:R-:W3:Y:S02]  /*2540*/  LDC R3, c[0x0][0x28c] ;  /* 0x0000a300ff037b82 */ /* 0x000ee40000000800 */
[----:B---3--:R-:W-:-:S13]  /*2550*/  ISETP.GE.AND P1, PT, R3, 0x1, PT ;  /* 0x000000010300780c */ /* 0x008fda0003f26270 */
[----:B------:R-:W-:Y:S05]  /*2560*/  @!P1 BRA `(.L_x_31) ;  /* 0x0000000000389947 */ /* 0x000fea0003800000 */
[----:B------:R-:W-:Y:S05]  /*2570*/  @!P0 BRA `(.L_x_32) ;  /* 0x0000000000048947 */ /* 0x000fea0003800000 */
[----:B------:R-:W-:Y:S01]  /*2580*/  BPT.TRAP 0x1 ;  /* 0x000000040000795c */ /* 0x000fe20000300000 */
.L_x_32:
[----:B------:R-:W-:-:S13]  /*2590*/  ISETP.NE.AND P0, PT, R23, RZ, PT ;  /* 0x000000ff1700720c */ /* 0x000fda0003f05270 */
[----:B------:R-:W-:-:S04]  /*25a0*/  @P0 VIADD R0, R0, UR39 ;  /* 0x0000002700000c36 */ /* 0x000fc80008000000 */
[----:B01----:R-:W-:-:S05]  /*25b0*/  @P0 IMAD.WIDE.U32 R4, R0, -0x4de9bd37, RZ ;  /* 0xb21642c900040825 */ /* 0x003fca00078e00ff */
[----:B------:R-:W-:-:S05]  /*25c0*/  @P0 SHF.R.U32.HI R5, RZ, 0x4, R5 ;  /* 0x00000004ff050819 */ /* 0x000fca0000011605 */
[----:B------:R-:W-:-:S05]  /*25d0*/  @P0 IMAD R0, R5, -0x17, R0 ;  /* 0xffffffe905000824 */ /* 0x000fca00078e0200 */
[----:B------:R-:W-:-:S05]  /*25e0*/  @P0 LEA R0, R0, UR41, 0x3 ;  /* 0x0000002900000c11 */ /* 0x000fca000f8e18ff */
[----:B------:R-:W-:-:S05]  /*25f0*/  @P0 VIADD R3, R0, 0xb8 ;  /* 0x000000b800030836 */ /* 0x000fca0000000000 */
[----:B------:R-:W-:-:S04]  /*2600*/  @P0 PRMT R3, R22, 0x654, R3 ;  /* 0x0000065416030816 */ /* 0x000fc80000000003 */
[----:B------:R3:W-:Y:S01]  /*2610*/  @P0 SYNCS.ARRIVE.TRANS64.RED.A1T0 RZ, [R3+URZ], RZ ;  /* 0x000000ff03ff09a7 */ /* 0x0007e2000810043f */
[----:B------:R-:W-:-:S13]  /*2620*/  ISETP.GT.U32.AND P0, PT, R19, 0x1, PT ;  /* 0x000000011300780c */ /* 0x000fda0003f04070 */
[----:B---3--:R-:W-:Y:S05]  /*2630*/  @P0 BRA `(.L_x_31) ;  /* 0x0000000000040947 */ /* 0x008fea0003800000 */
[----:B------:R-:W-:Y:S01]  /*2640*/  BPT.TRAP 0x1 ;  /* 0x000000040000795c */ /* 0x000fe20000300000 */
.L_x_31:
[--C-:B------:R-:W-:Y:S01]  /*2650*/  SHF.R.U32.HI R0, RZ, 0x2, R18.reuse ;  /* 0x00000002ff007819 */ /* 0x100fe20000011612 */
[----:B------:R-:W3:Y:S01]  /*2660*/  LDC R7, c[0x0][0x288] ;  /* 0x0000a200ff077b82 */ /* 0x000ee20000000800 */
[----:B01----:R-:W-:Y:S01]  /*2670*/  SHF.R.U32.HI R5, RZ, 0x7, R18 ;  /* 0x00000007ff057819 */ /* 0x003fe20000011612 */
[----:B------:R-:W-:Y:S01]  /*2680*/  UIADD3 UR39, UR40, UR39, URZ ;  /* 0x0000002728277290 */ /* 0x000fe2000fffe03f */
[----:B------:R-:W-:Y:S01]  /*2690*/  LOP3.LUT R3, R0, 0x7, RZ, 0xc0, !PT ;  /* 0x0000000700037812 */ /* 0x000fe200078ec0ff */
[C---:B------:R-:W-:Y:S01]  /*26a0*/  IMAD.SHL.U32 R10, R18.reuse, 0x2, RZ ;  /* 0x00000002120a7824 */ /* 0x040fe200078e00ff */
[----:B------:R-:W-:Y:S01]  /*26b0*/  LOP3.LUT R0, R5, 0x1, RZ, 0xc0, !PT ;  /* 0x0000000105007812 */ /* 0x000fe200078ec0ff */
[----:B------:R-:W-:Y:S01]  /*26c0*/  UISETP.GT.U32.AND UP0, UPT, UR39, 0x16, UPT ;  /* 0x000000162700788c */ /* 0x000fe2000bf04070 */
[----:B------:R-:W-:Y:S01]  /*26d0*/  LOP3.LUT R4, R18, 0x60, RZ, 0xc0, !PT ;  /* 0x0000006012047812 */ /* 0x000fe200078ec0ff */
[----:B------:R-:W-:Y:S01]  /*26e0*/  ULDC UR7, c[0x0][0x284] ;  /* 0x0000a10000077ab9 */ /* 0x000fe20000000800 */
[----:B------:R-:W-:Y:S01]  /*26f0*/  UISETP.GE.U32.AND UP1, UPT, UR40, 0x17, UPT ;  /* 0x000000172800788c */ /* 0x000fe2000bf26070 */
[----:B------:R-:W-:Y:S01]  /*2700*/  IMAD.SHL.U32 R6, R0, 0x40, RZ ;  /* 0x0000004000067824 */ /* 0x000fe200078e00ff */
[----:B------:R-:W-:Y:S01]  /*2710*/  SHF.R.U32.HI R4, RZ, 0x1, R4 ;  /* 0x00000001ff047819 */ /* 0x000fe20000011604 */
[----:B------:R-:W-:Y:S01]  /*2720*/  UISETP.LT.U32.AND UP0, UPT, UR40, 0x17, UP0 ;  /* 0x000000172800788c */ /* 0x000fe20008701070 */
[----:B------:R-:W-:Y:S01]  /*2730*/  SHF.R.S32.HI R15, RZ, 0x1f, R137 ;  /* 0x0000001fff0f7819 */ /* 0x000fe20000011489 */
[----:B------:R-:W-:Y:S01]  /*2740*/  UIMAD.WIDE.U32 UR4, UR39, -0x4de9bd37, URZ ;  /* 0xb21642c9270478a5 */ /* 0x000fe2000f8e003f */
[-CC-:B------:R-:W-:Y:S01]  /*2750*/  IADD3 R5, RZ, -R4.reuse, -R3.reuse ;  /* 0x80000004ff057210 */ /* 0x180fe20007ffe803 */
[----:B------:R-:W-:Y:S01]  /*2760*/  USEL UR6, URZ, 0x1, !UP0 ;  /* 0x000000013f067887 */ /* 0x000fe2000c000000 */
[----:B------:R-:W-:Y:S01]  /*2770*/  LOP3.LUT R3, R6, 0x40, R3, 0xe2, !PT ;  /* 0x0000004006037812 */ /* 0x000fe200078ee203 */
[----:B------:R-:W-:Y:S01]  /*2780*/  ULDC.64 UR8, c[0x0][0x5d0] ;  /* 0x0001740000087ab9 */ /* 0x000fe20000000a00 */
[----:B------:R-:W-:Y:S01]  /*2790*/  USHF.R.U32.HI UR4, URZ, 0x4, UR5 ;  /* 0x000000043f047899 */ /* 0x000fe20008011605 */
[----:B------:R-:W-:Y:S01]  /*27a0*/  IMAD R6, R0, -0x40, R5 ;  /* 0xffffffc000067824 */ /* 0x000fe200078e0205 */
[----:B------:R-:W-:Y:S01]  /*27b0*/  LOP3.LUT R142, R3, R4, RZ, 0xfc, !PT ;  /* 0x00000004038e7212 */ /* 0x000fe200078efcff */
[----:B------:R-:W-:Y:S01]  /*27c0*/  IMAD R3, R138, 0x70, RZ ;  /* 0x000000708a037824 */ /* 0x000fe200078e02ff */
[----:B------:R-:W-:Y:S01]  /*27d0*/  LOP3.LUT R0, R18, 0x3, RZ, 0xc0, !PT ;  /* 0x0000000312007812 */ /* 0x000fe200078ec0ff */
[----:B------:R-:W-:Y:S01]  /*27e0*/  ULOP3.LUT UR38, UR38, UR6, URZ, 0x3c, !UPT ;  /* 0x0000000626267292 */ /* 0x000fe2000f8e3c3f */
[----:B------:R-:W-:Y:S01]  /*27f0*/  IMAD.MOV.U32 R143, RZ, RZ, RZ ;  /* 0x000000ffff8f7224 */ /* 0x000fe200078e00ff */
[----:B------:R-:W-:Y:S01]  /*2800*/  UIMAD UR39, UR4, -0x17, UR39 ;  /* 0xffffffe9042778a4 */ /* 0x000fe2000f8e0227 */
[C---:B---3--:R-:W-:Y:S01]  /*2810*/  ISETP.GE.AND P0, PT, R3.reuse, R7, PT ;  /* 0x000000070300720c */ /* 0x048fe20003f06270 */
[----:B------:R-:W-:Y:S01]  /*2820*/  IMAD R8, R0, -0x2, R7 ;  /* 0xfffffffe00087824 */ /* 0x000fe200078e0207 */
[----:B------:R-:W-:Y:S01]  /*2830*/  LOP3.LUT R10, R3, 0x6, R10, 0xf8, !PT ;  /* 0x00000006030a7812 */ /* 0x000fe200078ef80a */
[C---:B------:R-:W-:Y:S01]  /*2840*/  IMAD R7, R136.reuse, 0xc0, RZ ;  /* 0x000000c088077824 */ /* 0x040fe200078e02ff */
[----:B------:R-:W-:Y:S01]  /*2850*/  @UP1 ULOP3.LUT UR38, UR38, 0x1, UR4, 0x78, !UPT ;  /* 0x0000000126261892 */ /* 0x000fe2000f8e7804 */
[----:B------:R-:W-:Y:S01]  /*2860*/  IMAD R0, R15, UR8, RZ ;  /* 0x000000080f007c24 */ /* 0x000fe2000f8e02ff */
[----:B------:R-:W-:Y:S01]  /*2870*/  SHF.R.S32.HI R11, RZ, 0x1f, R10 ;  /* 0x0000001fff0b7819 */ /* 0x000fe2000001140a */
[----:B------:R-:W-:Y:S01]  /*2880*/  IMAD.WIDE R142, R136, 0xc0, R142 ;  /* 0x000000c0888e7825 */ /* 0x000fe200078e028e */
[----:B------:R-:W-:-:S03]  /*2890*/  ISETP.GE.OR P0, PT, R7, UR7, P0 ;  /* 0x0000000707007c0c */ /* 0x000fc60008706670 */
[----:B------:R-:W-:Y:S01]  /*28a0*/  IMAD R9, R137, UR9, R0 ;  /* 0x0000000989097c24 */ /* 0x000fe2000f8e0200 */
[----:B------:R-:W-:Y:S01]  /*28b0*/  IADD3 R0, -R7, UR7, R6 ;  /* 0x0000000707007c10 */ /* 0x000fe2000fffe106 */
[----:B------:R-:W-:-:S04]  /*28c0*/  IMAD.WIDE.U32 R4, R137, UR8, R10 ;  /* 0x0000000889047c25 */ /* 0x000fc8000f8e000a */
[----:B------:R-:W-:Y:S02]  /*28d0*/  IMAD.IADD R7, R5, 0x1, R9 ;  /* 0x0000000105077824 */ /* 0x000fe400078e0209 */
[----:B------:R-:W-:Y:S02]  /*28e0*/  IMAD.IADD R3, R8, 0x1, -R3 ;  /* 0x0000000108037824 */ /* 0x000fe400078e0a03 */
[----:B------:R-:W-:Y:S02]  /*28f0*/  IMAD.MOV.U32 R136, RZ, RZ, -0x1 ;  /* 0xffffffffff887424 */ /* 0x000fe400078e00ff */
[----:B------:R-:W-:Y:S01]  /*2900*/  IMAD.MOV.U32 R6, RZ, RZ, R4 ;  /* 0x000000ffff067224 */ /* 0x000fe200078e0004 */
[----:B------:R-:W-:Y:S06]  /*2910*/  @P0 BRA `(.L_x_33) ;  /* 0x0000006c00380947 */ /* 0x000fec0003800000 */
[----:B------:R-:W0:Y:S01]  /*2920*/  LDC.64 R4, c[0x0][0x5c8] ;  /* 0x00017200ff047b82 */ /* 0x000e220000000a00 */
[----:B-----5:R-:W-:Y:S01]  /*2930*/  FSETP.NEU.AND P2, PT, R140, RZ, PT ;  /* 0x000000ff8c00720b */ /* 0x020fe20003f4d000 */
[----:B------:R-:W-:Y:S01]  /*2940*/  BSSY B0, `(.L_x_33) ;  /* 0x00006cb000007945 */ /* 0x000fe20003800000 */
[----:B------:R-:W-:-:S04]  /*2950*/  ISETP.GT.AND P0, PT, R3, RZ, PT ;  /* 0x000000ff0300720c */ /* 0x000fc80003f04270 */
[----:B------:R-:W-:Y:S01]  /*2960*/  ISETP.GT.AND P1, PT, R0, RZ, P0 ;  /* 0x000000ff0000720c */ /* 0x000fe20000724270 */
[-C--:B0-----:R-:W-:Y:S02]  /*2970*/  IMAD R8, R143, R4.reuse, RZ ;  /* 0x000000048f087224 */ /* 0x081fe400078e02ff */
[----:B------:R-:W-:-:S04]  /*2980*/  IMAD.WIDE.U32 R146, R142, R4, R6 ;  /* 0x000000048e927225 */ /* 0x000fc800078e0006 */
[----:B------:R-:W-:-:S04]  /*2990*/  IMAD R7, R142, R5, R8 ;  /* 0x000000058e077224 */ /* 0x000fc800078e0208 */
[----:B------:R-:W-:Y:S01]  /*29a0*/  IMAD.IADD R153, R147, 0x1, R7 ;  /* 0x0000000193997824 */ /* 0x000fe200078e0207 */
[----:B------:R-:W-:Y:S06]  /*29b0*/  @!P2 BRA `(.L_x_34) ;  /* 0x0000004c0044a947 */ /* 0x000fec0003800000 */
[----:B------:R-:W0:Y:S01]  /*29c0*/  LDC.64 R20, c[0x0][0x5b8] ;  /* 0x00016e00ff147b82 */ /* 0x000e220000000a00 */
[----:B------:R-:W-:-:S07]  /*29d0*/  ULDC.64 UR4, c[0x0][0x5c0] ;  /* 0x0001700000047ab9 */ /* 0x000fce0000000a00 */
[----:B------:R-:W2:Y:S08]  /*29e0*/  LDC.64 R144, c[0x0][0x5b0] ;  /* 0x00016c00ff907b82 */ /* 0x000eb00000000a00 */
[----:B------:R-:W1:Y:S01]  /*29f0*/  LDC.64 R12, c[0x0][0x5a8] ;  /* 0x00016a00ff0c7b82 */ /* 0x000e620000000a00 */
[-C--:B0-----:R-:W-:Y:S02]  /*2a00*/  IMAD R6, R15, R20.reuse, RZ ;  /* 0x000000140f067224 */ /* 0x081fe400078e02ff */
[----:B------:R-:W-:-:S04]  /*2a10*/  IMAD.WIDE.U32 R150, R137, R20, R10 ;  /* 0x0000001489967225 */ /* 0x000fc800078e000a */
[----:B------:R-:W-:Y:S02]  /*2a20*/  IMAD R21, R137, R21, R6 ;  /* 0x0000001589157224 */ /* 0x000fe400078e0206 */
[-C--:B--2---:R-:W-:Y:S02]  /*2a30*/  IMAD R141, R143, R144.reuse, RZ ;  /* 0x000000908f8d7224 */ /* 0x084fe400078e02ff */
[----:B------:R-:W-:Y:S02]  /*2a40*/  IMAD.IADD R149, R151, 0x1, R21 ;  /* 0x0000000197957824 */ /* 0x000fe400078e0215 */
[----:B------:R-:W-:Y:S02]  /*2a50*/  IMAD.MOV.U32 R148, RZ, RZ, R150 ;  /* 0x000000ffff947224 */ /* 0x000fe400078e0096 */
[C---:B------:R-:W-:Y:S02]  /*2a60*/  IMAD R141, R142.reuse, R145, R141 ;  /* 0x000000918e8d7224 */ /* 0x040fe400078e028d */
[----:B------:R-:W-:-:S04]  /*2a70*/  IMAD.WIDE.U32 R6, R142, R144, R148 ;  /* 0x000000908e067225 */ /* 0x000fc800078e0094 */
[----:B------:R-:W-:Y:S01]  /*2a80*/  IMAD.IADD R7, R7, 0x1, R141 ;  /* 0x0000000107077824 */ /* 0x000fe200078e028d */
[----:B-1----:R-:W-:-:S04]  /*2a90*/  LEA R8, P2, R6, R12, 0x1 ;  /* 0x0000000c06087211 */ /* 0x002fc800078408ff */
[----:B------:R-:W-:-:S05]  /*2aa0*/  LEA.HI.X R9, R6, R13, R7, 0x1, P2 ;  /* 0x0000000d06097211 */ /* 0x000fca00010f0c07 */
[----:B------:R0:W2:Y:S01]  /*2ab0*/  @P1 LDG.E.LTC128B.U16 R138, desc[UR36][R8.64] ;  /* 0x00000024088a1981 */ /* 0x0000a2000c1e1520 */
[----:B------:R-:W-:Y:S01]  /*2ac0*/  LEA R6, P2, R146, UR4, 0x1 ;  /* 0x0000000492067c11 */ /* 0x000fe2000f8408ff */
[----:B------:R-:W-:Y:S01]  /*2ad0*/  IMAD.WIDE.U32 R14, R142, R144, R10 ;  /* 0x000000908e0e7225 */ /* 0x000fe200078e000a */
[----:B------:R-:W-:Y:S01]  /*2ae0*/  ISETP.GT.AND P3, PT, R3, 0x1, PT ;  /* 0x000000010300780c */ /* 0x000fe20003f64270 */
[----:B------:R-:W-:Y:S01]  /*2af0*/  BSSY B1, `(.L_x_35) ;  /* 0x0000011000017945 */ /* 0x000fe20003800000 */
[----:B------:R-:W-:Y:S01]  /*2b00*/  SHF.L.U64.HI R147, R144, 0x3, R145 ;  /* 0x0000000390937819 */ /* 0x000fe20000010291 */
[----:B------:R-:W-:Y:S02]  /*2b10*/  IMAD.IADD R15, R141, 0x1, R15 ;  /* 0x000000018d0f7824 */ /* 0x000fe400078e020f */
[----:B------:R-:W-:-:S04]  /*2b20*/  IMAD.WIDE.U32 R14, R137, R20, R14 ;  /* 0x00000014890e7225 */ /* 0x000fc800078e000e */
[----:B0-----:R-:W-:Y:S01]  /*2b30*/  IMAD.IADD R9, R21, 0x1, R15 ;  /* 0x0000000115097824 */ /* 0x001fe200078e020f */
[----:B------:R-:W-:-:S04]  /*2b40*/  LEA R8, P4, R14, R12, 0x1 ;  /* 0x0000000c0e087211 */ /* 0x000fc800078808ff */
[----:B------:R-:W-:Y:S01]  /*2b50*/  LEA.HI.X R9, R14, R13, R9, 0x1, P4 ;  /* 0x0000000d0e097211 */ /* 0x000fe200020f0c09 */
[----:B--2---:R-:W-:-:S05]  /*2b60*/  HADD2.F32 R7, -RZ, R138.H0_H0 ;  /* 0x2000008aff077230 */ /* 0x004fca0000004100 */
[----:B------:R-:W-:-:S04]  /*2b70*/  FMUL R7, R7, R140 ;  /* 0x0000008c07077220 */ /* 0x000fc80000400000 */
[----:B------:R-:W-:Y:S01]  /*2b80*/  FFMA R128, R128, R139, R7 ;  /* 0x0000008b80807223 */ /* 0x000fe20000000007 */
[----:B------:R-:W-:Y:S01]  /*2b90*/  LEA.HI.X R7, R146, UR5, R153, 0x1, P2 ;  /* 0x0000000592077c11 */ /* 0x000fe200090f0c99 */
[----:B------:R-:W-:Y:S01]  /*2ba0*/  IMAD.SHL.U32 R146, R144, 0x8, RZ ;  /* 0x0000000890927824 */ /* 0x000fe200078e00ff */
[----:B------:R-:W-:Y:S02]  /*2bb0*/  ISETP.GT.AND P2, PT, R0, RZ, P3 ;  /* 0x000000ff0000720c */ /* 0x000fe40001f44270 */
[----:B------:R-:W-:-:S05]  /*2bc0*/  F2FP.F16.F32.PACK_AB R128, RZ, R128 ;  /* 0x00000080ff80723e */ /* 0x000fca00000000ff */
[----:B------:R0:W-:Y:S06]  /*2bd0*/  @P1 STG.E.U16 desc[UR36][R6.64], R128 ;  /* 0x0000008006001986 */ /* 0x0001ec000c101524 */
[----:B------:R-:W-:Y:S05]  /*2be0*/  @!P2 BRA `(.L_x_36) ;  /* 0x000000000004a947 */ /* 0x000fea0003800000 */
[----:B------:R1:W5:Y:S02]  /*2bf0*/  LDG.E.LTC128B.U16 R138, desc[UR36][R8.64+0x2] ;  /* 0x00000224088a7981 */ /* 0x000364000c1e1520 */
.L_x_36:
[----:B------:R-:W-:Y:S05]  /*2c00*/  BSYNC B1 ;  /* 0x0000000000017941 */ /* 0x000fea0003800000 */
.L_x_35:
[----:B-----5:R-:W-:Y:S01]  /*2c10*/  HADD2.F32 R15, -RZ, R138.H0_H0 ;  /* 0x2000008aff0f7230 */ /* 0x020fe20000004100 */
[----:B------:R-:W-:Y:S01]  /*2c20*/  ISETP.GT.AND P1, PT, R0, 0x8, P0 ;  /* 0x000000080000780c */ /* 0x000fe20000724270 */
[----:B------:R-:W-:-:S04]  /*2c30*/  IMAD.WIDE.U32 R158, R142, R144, R146 ;  /* 0x000000908e9e7225 */ /* 0x000fc800078e0092 */
[----:B------:R-:W-:Y:S01]  /*2c40*/  FMUL R14, R15, R140 ;  /* 0x0000008c0f0e7220 */ /* 0x000fe20000400000 */
[----:B------:R-:W-:Y:S01]  /*2c50*/  IMAD.IADD R161, R141, 0x1, R159 ;  /* 0x000000018da17824 */ /* 0x000fe200078e029f */
[----:B------:R-:W-:Y:S02]  /*2c60*/  IADD3 R15, P4, R150, R158, RZ ;  /* 0x0000009e960f7210 */ /* 0x000fe40007f9e0ff */
[----:B------:R-:W-:-:S03]  /*2c70*/  FFMA R129, R129, R139, R14 ;  /* 0x0000008b81817223 */ /* 0x000fc6000000000e */
[----:B0-----:R-:W-:Y:S01]  /*2c80*/  IMAD.X R128, R161, 0x1, R149, P4 ;  /* 0x00000001a1807824 */ /* 0x001fe200020e0695 */
[C---:B------:R-:W-:Y:S02]  /*2c90*/  LEA R14, P4, R15.reuse, R12, 0x1 ;  /* 0x0000000c0f0e7211 */ /* 0x040fe400078808ff */
[----:B------:R-:W-:Y:S02]  /*2ca0*/  F2FP.F16.F32.PACK_AB R129, RZ, R129 ;  /* 0x00000081ff81723e */ /* 0x000fe400000000ff */
[----:B------:R-:W-:Y:S02]  /*2cb0*/  LEA.HI.X R15, R15, R13, R128, 0x1, P4 ;  /* 0x0000000d0f0f7211 */ /* 0x000fe400020f0c80 */
[----:B------:R-:W-:-:S05]  /*2cc0*/  PRMT R154, R129, 0x7610, R154 ;  /* 0x00007610819a7816 */ /* 0x000fca000000009a */
[----:B------:R0:W-:Y:S04]  /*2cd0*/  @P2 STG.E.U16 desc[UR36][R6.64+0x2], R154 ;  /* 0x0000029a06002986 */ /* 0x0001e8000c101524 */
[----:B------:R2:W3:Y:S01]  /*2ce0*/  @P1 LDG.E.LTC128B.U16 R138, desc[UR36][R14.64] ;  /* 0x000000240e8a1981 */ /* 0x0004e2000c1e1520 */
[C---:B------:R-:W-:Y:S01]  /*2cf0*/  IMAD.SHL.U32 R153, R4.reuse, 0x10, RZ ;  /* 0x0000001004997824 */ /* 0x040fe200078e00ff */
[----:B------:R-:W-:Y:S01]  /*2d00*/  SHF.L.U64.HI R155, R4, 0x4, R5 ;  /* 0x00000004049b7819 */ /* 0x000fe20000010205 */
[----:B------:R-:W-:Y:S01]  /*2d10*/  BSSY B1, `(.L_x_37) ;  /* 0x0000011000017945 */ /* 0x000fe20003800000 */
[----:B------:R-:W-:Y:S02]  /*2d20*/  IADD3 R156, P2, R10, R158, RZ ;  /* 0x0000009e0a9c7210 */ /* 0x000fe40007f5e0ff */
[----:B------:R-:W-:-:S03]  /*2d30*/  IADD3 R128, P4, R153, R6, RZ ;  /* 0x0000000699807210 */ /* 0x000fc60007f9e0ff */
[----:B------:R-:W-:Y:S01]  /*2d40*/  IMAD.X R157, R11, 0x1, R161, P2 ;  /* 0x000000010b9d7824 */ /* 0x000fe200010e06a1 */
[----:B------:R-:W-:Y:S01]  /*2d50*/  ISETP.GT.AND P2, PT, R0, 0x8, P3 ;  /* 0x000000080000780c */ /* 0x000fe20001f44270 */
[----:B------:R-:W-:-:S03]  /*2d60*/  IMAD.WIDE.U32 R156, R137, R20, R156 ;  /* 0x00000014899c7225 */ /* 0x000fc600078e009c */
[----:B--2---:R-:W-:Y:S01]  /*2d70*/  LEA R14, P5, R156, R12, 0x1 ;  /* 0x0000000c9c0e7211 */ /* 0x004fe200078a08ff */
[----:B---3--:R-:W-:-:S05]  /*2d80*/  HADD2.F32 R129, -RZ, R138.H0_H0 ;  /* 0x2000008aff817230 */ /* 0x008fca0000004100 */
[----:B------:R-:W-:-:S04]  /*2d90*/  FMUL R129, R129, R140 ;  /* 0x0000008c81817220 */ /* 0x000fc80000400000 */
[----:B------:R-:W-:Y:S01]  /*2da0*/  FFMA R129, R130, R139, R129 ;  /* 0x0000008b82817223 */ /* 0x000fe20000000081 */
[----:B------:R-:W-:-:S04]  /*2db0*/  IMAD.IADD R130, R21, 0x1, R157 ;  /* 0x0000000115827824 */ /* 0x000fc800078e029d */
[----:B0-----:R-:W-:Y:S01]  /*2dc0*/  F2FP.F16.F32.PACK_AB R154, RZ, R129 ;  /* 0x00000081ff9a723e */ /* 0x001fe200000000ff */
[----:B------:R-:W-:Y:S01]  /*2dd0*/  IMAD.X R129, R155, 0x1, R7, P4 ;  /* 0x000000019b817824 */ /* 0x000fe200020e0607 */
[----:B------:R-:W-:-:S04]  /*2de0*/  LEA.HI.X R15, R156, R13, R130, 0x1, P5 ;  /* 0x0000000d9c0f7211 */ /* 0x000fc800028f0c82 */
[----:B------:R0:W-:Y:S01]  /*2df0*/  @P1 STG.E.U16 desc[UR36][R128.64], R154 ;  /* 0x0000009a80001986 */ /* 0x0001e2000c101524 */
[----:B------:R-:W-:Y:S05]  /*2e00*/  @!P2 BRA `(.L_x_38) ;  /* 0x000000000004a947 */ /* 0x000fea0003800000 */
[----:B------:R2:W5:Y:S02]  /*2e10*/  LDG.E.LTC128B.U16 R138, desc[UR36][R14.64+0x2] ;  /* 0x000002240e8a7981 */ /* 0x000564000c1e1520 */
.L_x_38:
[----:B------:R-:W-:Y:S05]  /*2e20*/  BSYNC B1 ;  /* 0x0000000000017941 */ /* 0x000fea0003800000 */
.L_x_37:
[----:B-----5:R-:W-:Y:S01]  /*2e30*/  HADD2.F32 R157, -RZ, R138.H0_H0 ;  /* 0x2000008aff9d7230 */ /* 0x020fe20000004100 */
[----:B------:R-:W-:Y:S01]  /*2e40*/  ISETP.GT.AND P1, PT, R3, 0x8, PT ;  /* 0x000000080300780c */ /* 0x000fe20003f24270 */
[----:B------:R-:W-:Y:S03]  /*2e50*/  BSSY B1, `(.L_x_39) ;  /* 0x000000c000017945 */ /* 0x000fe60003800000 */
[----:B------:R-:W-:Y:S01]  /*2e60*/  FMUL R130, R157, R140 ;  /* 0x0000008c9d827220 */ /* 0x000fe20000400000 */
[----:B------:R-:W-:Y:S01]  /*2e70*/  ISETP.GT.AND P4, PT, R0, RZ, P1 ;  /* 0x000000ff0000720c */ /* 0x000fe20000f84270 */
[----:B------:R-:W-:Y:S02]  /*2e80*/  IMAD R157, R145, 0x78, RZ ;  /* 0x00000078919d7824 */ /* 0x000fe400078e02ff */
[----:B------:R-:W-:Y:S01]  /*2e90*/  FFMA R130, R131, R139, R130 ;  /* 0x0000008b83827223 */ /* 0x000fe20000000082 */
[----:B------:R-:W-:-:S04]  /*2ea0*/  IMAD.MOV.U32 R131, RZ, RZ, R161 ;  /* 0x000000ffff837224 */ /* 0x000fc800078e00a1 */
[----:B------:R-:W-:-:S04]  /*2eb0*/  F2FP.F16.F32.PACK_AB R130, RZ, R130 ;  /* 0x00000082ff82723e */ /* 0x000fc800000000ff */
[----:B0-----:R-:W-:Y:S01]  /*2ec0*/  PRMT R154, R130, 0x7610, R154 ;  /* 0x00007610829a7816 */ /* 0x001fe2000000009a */
[----:B------:R-:W-:-:S04]  /*2ed0*/  IMAD.MOV.U32 R130, RZ, RZ, R158 ;  /* 0x000000ffff827224 */ /* 0x000fc800078e009e */
[----:B------:R0:W-:Y:S01]  /*2ee0*/  @P2 STG.E.U16 desc[UR36][R128.64+0x2], R154 ;  /* 0x0000029a80002986 */ /* 0x0001e2000c101524 */
[----:B------:R-:W-:Y:S05]  /*2ef0*/  @!P4 BRA `(.L_x_40) ;  /* 0x000000000004c947 */ /* 0x000fea0003800000 */
[----:B------:R3:W5:Y:S02]  /*2f00*/  LDG.E.LTC128B.U16 R138, desc[UR36][R8.64+0x10] ;  /* 0x00001024088a7981 */ /* 0x000764000c1e1520 */
.L_x_40:
[----:B------:R-:W-:Y:S05]  /*2f10*/  BSYNC B1 ;  /* 0x0000000000017941 */ /* 0x000fea0003800000 */
.L_x_39:
[----:B-----5:R-:W-:Y:S01]  /*2f20*/  HADD2.F32 R145, -RZ, R138.H0_H0 ;  /* 0x2000008aff917230 */ /* 0x020fe20000004100 */
[----:B------:R-:W-:Y:S01]  /*2f30*/  BSSY B1, `(.L_x_41) ;  /* 0x000000d000017945 */ /* 0x000fe20003800000 */
[----:B------:R-:W-:-:S04]  /*2f40*/  IMAD.WIDE.U32 R130, R144, 0x78, R130 ;  /* 0x0000007890827825 */ /* 0x000fc800078e0082 */
[----:B------:R-:W-:Y:S01]  /*2f50*/  FMUL R145, R145, R140 ;  /* 0x0000008c91917220 */ /* 0x000fe20000400000 */
[----:B------:R-:W-:Y:S01]  /*2f60*/  IMAD.IADD R159, R131, 0x1, R157 ;  /* 0x00000001839f7824 */ /* 0x000fe200078e029d */
[----:B0-----:R-:W-:Y:S02]  /*2f70*/  IADD3 R154, P2, P5, R150, R130, R146 ;  /* 0x00000082969a7210 */ /* 0x001fe40007d5e092 */
[----:B------:R-:W-:Y:S02]  /*2f80*/  FFMA R145, R132, R139, R145 ;  /* 0x0000008b84917223 */ /* 0x000fe40000000091 */
[----:B------:R-:W-:Y:S02]  /*2f90*/  IADD3.X R156, R149, R159, R147, P2, P5 ;  /* 0x0000009f959c7210 */ /* 0x000fe400017ea493 */
[----:B------:R-:W-:Y:S02]  /*2fa0*/  ISETP.GT.AND P2, PT, R3, 0x9, PT ;  /* 0x000000090300780c */ /* 0x000fe40003f44270 */
[----:B------:R-:W-:-:S02]  /*2fb0*/  F2FP.F16.F32.PACK_AB R145, RZ, R145 ;  /* 0x00000091ff91723e */ /* 0x000fc400000000ff */
[----:B------:R-:W-:-:S03]  /*2fc0*/  ISETP.GT.AND P5, PT, R0, RZ, P2 ;  /* 0x000000ff0000720c */ /* 0x000fc600017a4270 */
[----:B------:R0:W-:Y:S10]  /*2fd0*/  @P4 STG.E.U16 desc[UR36][R6.64+0x10], R145 ;  /* 0x0000109106004986 */ /* 0x0001f4000c101524 */
[----:B------:R-:W-:Y:S05]  /*2fe0*/  @!P5 BRA `(.L_x_42) ;  /* 0x000000000004d947 */ /* 0x000fea0003800000 */
[----:B------:R4:W5:Y:S02]  /*2ff0*/  LDG.E.LTC128B.U16 R138, desc[UR36][R8.64+0x12] ;  /* 0x00001224088a7981 */ /* 0x000964000c1e1520 */
.L_x_42:
[----:B------:R-:W-:Y:S05]  /*3000*/  BSYNC B1 ;  /* 0x0000000000017941 */ /* 0x000fea0003800000 */
.L_x_41:
[----:B0----5:R-:W-:Y:S01]  /*3010*/  HADD2.F32 R145, -RZ, R138.H0_H0 ;  /* 0x2000008aff917230 */ /* 0x021fe20000004100 */
[----:B------:R-:W-:Y:S01]  /*3020*/  ISETP.GT.AND P4, PT, R0, 0x8, P1 ;  /* 0x000000080000780c */ /* 0x000fe20000f84270 */
[----:B------:R-:W-:Y:S03]  /*3030*/  BSSY B1, `(.L_x_43) ;  /* 0x0000007000017945 */ /* 0x000fe60003800000 */
[----:B------:R-:W-:-:S04]  /*3040*/  FMUL R132, R145, R140 ;  /* 0x0000008c91847220 */ /* 0x000fc80000400000 */
[----:B------:R-:W-:-:S05]  /*3050*/  FFMA R132, R133, R139, R132 ;  /* 0x0000008b85847223 */ /* 0x000fca0000000084 */
[----:B------:R-:W-:-:S05]  /*3060*/  F2FP.F16.F32.PACK_AB R132, RZ, R132 ;  /* 0x00000084ff84723e */ /* 0x000fca00000000ff */
[----:B------:R0:W-:Y:S01]  /*3070*/  @P5 STG.E.U16 desc[UR36][R6.64+0x12], R132 ;  /* 0x0000128406005986 */ /* 0x0001e2000c101524 */
[----:B------:R-:W-:Y:S05]  /*3080*/  @!P4 BRA `(.L_x_44) ;  /* 0x000000000004c947 */ /* 0x000fea0003800000 */
[----:B------:R0:W5:Y:S02]  /*3090*/  LDG.E.LTC128B.U16 R138, desc[UR36][R14.64+0x10] ;  /* 0x000010240e8a7981 */ /* 0x000164000c1e1520 */
.L_x_44:
[----:B------:R-:W-:Y:S05]  /*30a0*/  BSYNC B1 ;  /* 0x0000000000017941 */ /* 0x000fea0003800000 */
.L_x_43:
[----:B-----5:R-:W-:Y:S01]  /*30b0*/  HADD2.F32 R133, -RZ, R138.H0_H0 ;  /* 0x2000008aff857230 */ /* 0x020fe20000004100 */
        /* <DEDUP_REMOVED lines=8> */
.L_x_46:
[----:B------:R-:W-:Y:S05]  /*3140*/  BSYNC B1 ;  /* 0x0000000000017941 */ /* 0x000fea0003800000 */
.L_x_45:
[----:B-----5:R-:W-:-:S05]  /*3150*/  HADD2.F32 R131, -RZ, R138.H0_H0 ;  /* 0x2000008aff837230 */ /* 0x020fca0000004100 */
[----:B0-----:R-:W-:Y:S01]  /*3160*/  FMUL R132, R131, R140 ;  /* 0x0000008c83847220 */ /* 0x001fe20000400000 */
[----:B------:R-:W-:-:S03]  /*3170*/  IADD3 R131, P4, R150, R130, RZ ;  /* 0x0000008296837210 */ /* 0x000fc60007f9e0ff */
[----:B------:R-:W-:Y:S02]  /*3180*/  FFMA R132, R135, R139, R132 ;  /* 0x0000008b87847223 */ /* 0x000fe40000000084 */
[----:B------:R-:W-:Y:S01]  /*3190*/  IMAD.X R148, R159, 0x1, R149, P4 ;  /* 0x000000019f947824 */ /* 0x000fe200020e0695 */
[C---:B------:R-:W-:Y:S02]  /*31a0*/  LEA R130, P4, R131.reuse, R12, 0x1 ;  /* 0x0000000c83827211 */ /* 0x040fe400078808ff */
[----:B------:R-:W-:Y:S02]  /*31b0*/  F2FP.F16.F32.PACK_AB R132, RZ, R132 ;  /* 0x00000084ff84723e */ /* 0x000fe400000000ff */
[----:B------:R-:W-:Y:S02]  /*31c0*/  LEA.HI.X R131, R131, R13, R148, 0x1, P4 ;  /* 0x0000000d83837211 */ /* 0x000fe400020f0c94 */
[----:B------:R-:W-:-:S05]  /*31d0*/  PRMT R133, R132, 0x7610, R133 ;  /* 0x0000761084857816 */ /* 0x000fca0000000085 */
[----:B------:R0:W-:Y:S01]  /*31e0*/  @P5 STG.E.U16 desc[UR36][R128.64+0x12], R133 ;  /* 0x0000128580005986 */ /* 0x0001e2000c101524 */
[----:B------:R-:W-:-:S13]  /*31f0*/  ISETP.GT.AND P5, PT, R0, 0x80, P0 ;  /* 0x000000800000780c */ /* 0x000fda00007a4270 */
[----:B------:R1:W2:Y:S01]  /*3200*/  @P5 LDG.E.LTC128B.U16 R138, desc[UR36][R130.64] ;  /* 0x00000024828a5981 */ /* 0x0002a2000c1e1520 */
[----:B------:R-:W-:Y:S01]  /*3210*/  IMAD.WIDE.U32 R148, R144, 0x78, R146 ;  /* 0x0000007890947825 */ /* 0x000fe200078e0092 */
[----:B------:R-:W-:Y:S03]  /*3220*/  BSSY B1, `(.L_x_47) ;  /* 0x0000016000017945 */ /* 0x000fe60003800000 */
[----:B------:R-:W-:Y:S02]  /*3230*/  IMAD.IADD R151, R157, 0x1, R149 ;  /* 0x000000019d977824 */ /* 0x000fe400078e0295 */
[----:B------:R-:W-:Y:S02]  /*3240*/  IMAD.MOV.U32 R150, RZ, RZ, R148 ;  /* 0x000000ffff967224 */ /* 0x000fe400078e0094 */
[----:B------:R-:W-:Y:S02]  /*3250*/  IMAD R5, R5, 0xf0, RZ ;  /* 0x000000f005057824 */ /* 0x000fe400078e02ff */
[----:B0-----:R-:W-:-:S03]  /*3260*/  IMAD.WIDE.U32 R132, R142, R144, R150 ;  /* 0x000000908e847225 */ /* 0x001fc600078e0096 */
[----:B------:R-:W-:-:S04]  /*3270*/  IADD3 R134, P4, R10, R132, RZ ;  /* 0x000000840a867210 */ /* 0x000fc80007f9e0ff */
[----:B------:R-:W-:-:S03]  /*3280*/  IADD3.X R135, R11, R141, R133, P4, !PT ;  /* 0x0000008d0b877210 */ /* 0x000fc600027fe485 */
[----:B------:R-:W-:-:S04]  /*3290*/  IMAD.WIDE.U32 R134, R137, R20, R134 ;  /* 0x0000001489867225 */ /* 0x000fc800078e0086 */
[----:B-1----:R-:W-:Y:S01]  /*32a0*/  IMAD.IADD R131, R21, 0x1, R135 ;  /* 0x0000000115837824 */ /* 0x002fe200078e0287 */
[----:B------:R-:W-:-:S04]  /*32b0*/  LEA R130, P4, R134, R12, 0x1 ;  /* 0x0000000c86827211 */ /* 0x000fc800078808ff */
[----:B------:R-:W-:Y:S02]  /*32c0*/  LEA.HI.X R131, R134, R13, R131, 0x1, P4 ;  /* 0x0000000d86837211 */ /* 0x000fe400020f0c83 */
[----:B------:R-:W-:Y:S01]  /*32d0*/  ISETP.GT.AND P4, PT, R0, 0x80, P3 ;  /* 0x000000800000780c */ /* 0x000fe20001f84270 */
[----:B--2---:R-:W-:-:S05]  /*32e0*/  HADD2.F32 R133, -RZ, R138.H0_H0 ;  /* 0x2000008aff857230 */ /* 0x004fca0000004100 */
[----:B------:R-:W-:-:S04]  /*32f0*/  FMUL R133, R133, R140 ;  /* 0x0000008c85857220 */ /* 0x000fc80000400000 */
[----:B------:R-:W-:Y:S01]  /*3300*/  FFMA R120, R120, R139, R133 ;  /* 0x0000008b78787223 */ /* 0x000fe20000000085 */
[----:B------:R-:W-:-:S04]  /*3310*/  IMAD.WIDE.U32 R132, R4, 0xf0, R128 ;  /* 0x000000f004847825 */ /* 0x000fc800078e0080 */
[----:B------:R-:W-:Y:S01]  /*3320*/  F2FP.F16.F32.PACK_AB R120, RZ, R120 ;  /* 0x00000078ff78723e */ /* 0x000fe200000000ff */
[----:B------:R-:W-:Y:S02]  /*3330*/  IMAD.IADD R135, R133, 0x1, R5 ;  /* 0x0000000185877824 */ /* 0x000fe400078e0205 */
[----:B------:R-:W-:-:S05]  /*3340*/  @P5 IMAD.MOV.U32 R134, RZ, RZ, R132 ;  /* 0x000000ffff865224 */ /* 0x000fca00078e0084 */
[----:B------:R0:W-:Y:S01]  /*3350*/  @P5 STG.E.U16 desc[UR36][R134.64], R120 ;  /* 0x0000007886005986 */ /* 0x0001e2000c101524 */
[----:B------:R-:W-:Y:S05]  /*3360*/  @!P4 BRA `(.L_x_48) ;  /* 0x000000000004c947 */ /* 0x000fea0003800000 */
[----:B------:R1:W5:Y:S02]  /*3370*/  LDG.E.LTC128B.U16 R138, desc[UR36][R130.64+0x2] ;  /* 0x00000224828a7981 */ /* 0x000364000c1e1520 */
.L_x_48:
[----:B------:R-:W-:Y:S05]  /*3380*/  BSYNC B1 ;  /* 0x0000000000017941 */ /* 0x000fea0003800000 */
.L_x_47:
[----:B-----5:R-:W-:Y:S01]  /*3390*/  HADD2.F32 R143, -RZ, R138.H0_H0 ;  /* 0x2000008aff8f7230 */ /* 0x020fe20000004100 */
[----:B------:R-:W-:Y:S01]  /*33a0*/  IADD3 R148, P5, R146, R148, RZ ;  /* 0x0000009492947210 */ /* 0x000fe20007fbe0ff */
[----:B------:R-:W-:Y:S01]  /*33b0*/  @P4 IMAD.MOV.U32 R146, RZ, RZ, R132 ;  /* 0x000000ffff924224 */ /* 0x000fe200078e0084 */
[----:B------:R-:W-:Y:S01]  /*33c0*/  ISETP.GT.AND P0, PT, R0, 0x88, P0 ;  /* 0x000000880000780c */ /* 0x000fe20000704270 */
[----:B------:R-:W-:Y:S01]  /*33d0*/  BSSY B1, `(.L_x_49) ;  /* 0x000000e000017945 */ /* 0x000fe20003800000 */
[----:B0-----:R-:W-:Y:S01]  /*33e0*/  FMUL R120, R143, R140 ;  /* 0x0000008c8f787220 */ /* 0x001fe20000400000 */
[----:B------:R-:W-:Y:S02]  /*33f0*/  IMAD.X R149, R151, 0x1, R147, P5 ;  /* 0x0000000197957824 */ /* 0x000fe400028e0693 */
[----:B------:R-:W-:Y:S02]  /*3400*/  @P4 IMAD.MOV.U32 R147, RZ, RZ, R135 ;  /* 0x000000ffff934224 */ /* 0x000fe400078e0087 */
[----:B------:R-:W-:Y:S01]  /*3410*/  FFMA R120, R121, R139, R120 ;  /* 0x0000008b79787223 */ /* 0x000fe20000000078 */
[----:B------:R-:W-:-:S04]  /*3420*/  IMAD.WIDE.U32 R142, R142, R144, R148 ;  /* 0x000000908e8e7225 */ /* 0x000fc800078e0094 */
[----:B------:R-:W-:Y:S02]  /*3430*/  F2FP.F16.F32.PACK_AB R120, RZ, R120 ;  /* 0x00000078ff78723e */ /* 0x000fe400000000ff */
[----:B------:R-:W-:Y:S02]  /*3440*/  IADD3 R144, P5, R10, R142, RZ ;  /* 0x0000008e0a907210 */ /* 0x000fe40007fbe0ff */
[----:B------:R-:W-:-:S05]  /*3450*/  PRMT R121, R120, 0x7610, R121 ;  /* 0x0000761078797816 */ /* 0x000fca0000000079 */
[----:B------:R0:W-:Y:S01]  /*3460*/  @P4 STG.E.U16 desc[UR36][R146.64+0x2], R121 ;  /* 0x0000027992004986 */ /* 0x0001e2000c101524 */
[----:B------:R-:W-:-:S04]  /*3470*/  LEA R120, P4, R154, R12, 0x1 ;  /* 0x0000000c9a787211 */ /* 0x000fc800078808ff */
[----:B0-----:R-:W-:Y:S01]  /*3480*/  LEA.HI.X R121, R154, R13, R156, 0x1, P4 ;  /* 0x0000000d9a797211 */ /* 0x001fe200020f0c9c */
[----:B------:R-:W-:Y:S08]  /*3490*/  @!P0 BRA `(.L_x_50) ;  /* 0x0000000000048947 */ /* 0x000ff00003800000 */
[----:B------:R0:W5:Y:S02]  /*34a0*/  LDG.E.LTC128B.U16 R138, desc[UR36][R120.64] ;  /* 0x00000024788a7981 */ /* 0x000164000c1e1520 */
.L_x_50:
[----:B------:R-:W-:Y:S05]  /*34b0*/  BSYNC B1 ;  /* 0x0000000000017941 */ /* 0x000fea0003800000 */
.L_x_49:
[----:B0----5:R-:W-:Y:S01]  /*34c0*/  HADD2.F32 R121, -RZ, R138.H0_H0 ;  /* 0x2000008aff797230 */ /* 0x021fe20000004100 */
[----:B------:R-:W-:Y:S01]  /*34d0*/  IADD3.X R145, R11, R141, R143, P5, !PT ;  /* 0x0000008d0b917210 */ /* 0x000fe20002ffe48f */
[----:B------:R-:W-:Y:S01]  /*34e0*/  BSSY B1, `(.L_x_51) ;  /* 0x000000e000017945 */ /* 0x000fe20003800000 */
[----:B------:R-:W-:Y:S02]  /*34f0*/  IADD3 R10, P4, R153, R132, RZ ;  /* 0x00000084990a7210 */ /* 0x000fe40007f9e0ff */
[----:B------:R-:W-:Y:S01]  /*3500*/  FMUL R11, R121, R140 ;  /* 0x0000008c790b7220 */ /* 0x000fe20000400000 */
[----:B------:R-:W-:Y:S01]  /*3510*/  IMAD.WIDE.U32 R120, R137, R20, R144 ;  /* 0x0000001489787225 */ /* 0x000fe200078e0090 */
[----:B------:R-:W-:-:S03]  /*3520*/  ISETP.GT.AND P3, PT, R0, 0x88, P3 ;  /* 0x000000880000780c */ /* 0x000fc60001f64270 */
[----:B------:R-:W-:Y:S01]  /*3530*/  FFMA R11, R122, R139, R11 ;  /* 0x0000008b7a0b7223 */ /* 0x000fe2000000000b */
[----:B------:R-:W-:Y:S01]  /*3540*/  IMAD.IADD R21, R21, 0x1, R121 ;  /* 0x0000000115157824 */ /* 0x000fe200078e0279 */
[----:B------:R-:W-:-:S03]  /*3550*/  LEA R12, P5, R120, R12, 0x1 ;  /* 0x0000000c780c7211 */ /* 0x000fc600078a08ff */
[----:B------:R-:W-:Y:S01]  /*3560*/  F2FP.F16.F32.PACK_AB R20, RZ, R11 ;  /* 0x0000000bff14723e */ /* 0x000fe200000000ff */
[----:B------:R-:W-:Y:S01]  /*3570*/  IMAD.X R11, R135, 0x1, R155, P4 ;  /* 0x00000001870b7824 */ /* 0x000fe200020e069b */
[----:B------:R-:W-:-:S04]  /*3580*/  LEA.HI.X R13, R120, R13, R21, 0x1, P5 ;  /* 0x0000000d780d7211 */ /* 0x000fc800028f0c15 */
[----:B------:R0:W-:Y:S01]  /*3590*/  @P0 STG.E.U16 desc[UR36][R10.64], R20 ;  /* 0x000000140a000986 */ /* 0x0001e2000c101524 */
[----:B------:R-:W-:Y:S05]  /*35a0*/  @!P3 BRA `(.L_x_52) ;  /* 0x000000000004b947 */ /* 0x000fea0003800000 */
[----:B------:R2:W5:Y:S02]  /*35b0*/  LDG.E.LTC128B.U16 R138, desc[UR36][R12.64+0x2] ;  /* 0x000002240c8a7981 */ /* 0x000564000c1e1520 */
.L_x_52:
[----:B------:R-:W-:Y:S05]  /*35c0*/  BSYNC B1 ;  /* 0x0000000000017941 */ /* 0x000fea0003800000 */
.L_x_51:
[----:B-----5:R-:W-:Y:S01]  /*35d0*/  HADD2.F32 R21, -RZ, R138.H0_H0 ;  /* 0x2000008aff157230 */ /* 0x020fe20000004100 */
[----:B------:R-:W-:Y:S01]  /*35e0*/  ISETP.GT.AND P0, PT, R0, 0x80, P1 ;  /* 0x000000800000780c */ /* 0x000fe20000f04270 */
[----:B------:R-:W-:Y:S03]  /*35f0*/  BSSY B1, `(.L_x_53) ;  /* 0x0000007000017945 */ /* 0x000fe60003800000 */
[----:B0-----:R-:W-:-:S04]  /*3600*/  FMUL R20, R21, R140 ;  /* 0x0000008c15147220 */ /* 0x001fc80000400000 */
[----:B------:R-:W-:-:S05]  /*3610*/  FFMA R20, R123, R139, R20 ;  /* 0x0000008b7b147223 */ /* 0x000fca0000000014 */
[----:B------:R-:W-:-:S05]  /*3620*/  F2FP.F16.F32.PACK_AB R20, RZ, R20 ;  /* 0x00000014ff14723e */ /* 0x000fca00000000ff */
[----:B------:R0:W-:Y:S01]  /*3630*/  @P3 STG.E.U16 desc[UR36][R10.64+0x2], R20 ;  /* 0x000002140a003986 */ /* 0x0001e2000c101524 */
[----:B------:R-:W-:Y:S05]  /*3640*/  @!P0 BRA `(.L_x_54) ;  /* 0x0000000000048947 */ /* 0x000fea0003800000 */
[----:B------:R0:W5:Y:S02]  /*3650*/  LDG.E.LTC128B.U16 R138, desc[UR36][R130.64+0x10] ;  /* 0x00001024828a7981 */ /* 0x000164000c1e1520 */
.L_x_54:
[----:B------:R-:W-:Y:S05]  /*3660*/  BSYNC B1 ;  /* 0x0000000000017941 */ /* 0x000fea0003800000 */
.L_x_53:
[----:B-----5:R-:W-:Y:S01]  /*3670*/  HADD2.F32 R21, -RZ, R138.H0_H0 ;  /* 0x2000008aff157230 */ /* 0x020fe20000004100 */
[----:B------:R-:W-:Y:S01]  /*3680*/  ISETP.GT.AND P3, PT, R0, 0x80, P2 ;  /* 0x000000800000780c */ /* 0x000fe20001764270 */
[----:B0-----:R-:W-:Y:S01]  /*3690*/  @P0 IMAD.MOV.U32 R20, RZ, RZ, R132 ;  /* 0x000000ffff140224 */ /* 0x001fe200078e0084 */
[----:B------:R-:W-:Y:S02]  /*36a0*/  BSSY B1, `(.L_x_55) ;  /* 0x0000009000017945 */ /* 0x000fe40003800000 */
[----:B------:R-:W-:-:S04]  /*36b0*/  FMUL R21, R21, R140 ;  /* 0x0000008c15157220 */ /* 0x000fc80000400000 */
[----:B------:R-:W-:-:S05]  /*36c0*/  FFMA R21, R124, R139, R21 ;  /* 0x0000008b7c157223 */ /* 0x000fca0000000015 */
[----:B------:R-:W-:-:S04]  /*36d0*/  F2FP.F16.F32.PACK_AB R21, RZ, R21 ;  /* 0x00000015ff15723e */ /* 0x000fc800000000ff */
[----:B------:R-:W-:Y:S01]  /*36e0*/  PRMT R120, R21, 0x7610, R120 ;  /* 0x0000761015787816 */ /* 0x000fe20000000078 */
[----:B------:R-:W-:-:S05]  /*36f0*/  @P0 IMAD.MOV.U32 R21, RZ, RZ, R135 ;  /* 0x000000ffff150224 */ /* 0x000fca00078e0087 */
[----:B------:R0:W-:Y:S01]  /*3700*/  @P0 STG.E.U16 desc[UR36][R20.64+0x10], R120 ;  /* 0x0000107814000986 */ /* 0x0001e2000c101524 */
[----:B------:R-:W-:Y:S05]  /*3710*/  @!P3 BRA `(.L_x_56) ;  /* 0x000000000004b947 */ /* 0x000fea0003800000 */
[----:B------:R0:W5:Y:S02]  /*3720*/  LDG.E.LTC128B.U16 R138, desc[UR36][R130.64+0x12] ;  /* 0x00001224828a7981 */ /* 0x000164000c1e1520 */
.L_x_56:
[----:B------:R-:W-:Y:S05]  /*3730*/  BSYNC B1 ;  /* 0x0000000000017941 */ /* 0x000fea0003800000 */
.L_x_55:
[----:B0----5:R-:W-:Y:S01]  /*3740*/  HADD2.F32 R21, -RZ, R138.H0_H0 ;  /* 0x2000008aff157230 */ /* 0x021fe20000004100 */
[----:B------:R-:W-:Y:S01]  /*3750*/  ISETP.GT.AND P1, PT, R0, 0x88, P1 ;  /* 0x000000880000780c */ /* 0x000fe20000f24270 */
[----:B------:R-:W-:Y:S01]  /*3760*/  @P3 IMAD.MOV.U32 R133, RZ, RZ, R135 ;  /* 0x000000ffff853224 */ /* 0x000fe200078e0087 */
[----:B------:R-:W-:Y:S02]  /*3770*/  BSSY B1, `(.L_x_57) ;  /* 0x0000007000017945 */ /* 0x000fe40003800000 */
[----:B------:R-:W-:-:S04]  /*3780*/  FMUL R20, R21, R140 ;  /* 0x0000008c15147220 */ /* 0x000fc80000400000 */
[----:B------:R-:W-:-:S05]  /*3790*/  FFMA R20, R125, R139, R20 ;  /* 0x0000008b7d147223 */ /* 0x000fca0000000014 */
[----:B------:R-:W-:-:S05]  /*37a0*/  F2FP.F16.F32.PACK_AB R20, RZ, R20 ;  /* 0x00000014ff14723e */ /* 0x000fca00000000ff */
[----:B------:R0:W-:Y:S01]  /*37b0*/  @P3 STG.E.U16 desc[UR36][R132.64+0x12], R20 ;  /* 0x0000121484003986 */ /* 0x0001e2000c101524 */
[----:B------:R-:W-:Y:S05]  /*37c0*/  @!P1 BRA `(.L_x_58) ;  /* 0x0000000000049947 */ /* 0x000fea0003800000 */
[----:B------:R0:W5:Y:S02]  /*37d0*/  LDG.E.LTC128B.U16 R138, desc[UR36][R12.64+0x10] ;  /* 0x000010240c8a7981 */ /* 0x000164000c1e1520 */
.L_x_58:
[----:B------:R-:W-:Y:S05]  /*37e0*/  BSYNC B1 ;  /* 0x0000000000017941 */ /* 0x000fea0003800000 */
.L_x_57:
        /* <DEDUP_REMOVED lines=9> */
.L_x_60:
[----:B------:R-:W-:Y:S05]  /*3880*/  BSYNC B1 ;  /* 0x0000000000017941 */ /* 0x000fea0003800000 */
.L_x_59:
[----:B0----5:R-:W-:Y:S01]  /*3890*/  HADD2.F32 R21, -RZ, R138.H0_H0 ;  /* 0x2000008aff157230 */ /* 0x021fe20000004100 */
[----:B------:R-:W-:Y:S01]  /*38a0*/  ISETP.GT.AND P3, PT, R3, 0x10, PT ;  /* 0x000000100300780c */ /* 0x000fe20003f64270 */
[----:B------:R-:W-:Y:S03]  /*38b0*/  BSSY B1, `(.L_x_61) ;  /* 0x0000008000017945 */ /* 0x000fe60003800000 */
[----:B------:R-:W-:Y:S01]  /*38c0*/  FMUL R20, R21, R140 ;  /* 0x0000008c15147220 */ /* 0x000fe20000400000 */
[----:B------:R-:W-:-:S03]  /*38d0*/  ISETP.GT.AND P0, PT, R0, RZ, P3 ;  /* 0x000000ff0000720c */ /* 0x000fc60001f04270 */
[----:B------:R-:W-:-:S05]  /*38e0*/  FFMA R20, R127, R139, R20 ;  /* 0x0000008b7f147223 */ /* 0x000fca0000000014 */
[----:B------:R-:W-:-:S05]  /*38f0*/  F2FP.F16.F32.PACK_AB R20, RZ, R20 ;  /* 0x00000014ff14723e */ /* 0x000fca00000000ff */
[----:B------:R0:W-:Y:S01]  /*3900*/  @P2 STG.E.U16 desc[UR36][R10.64+0x12], R20 ;  /* 0x000012140a002986 */ /* 0x0001e2000c101524 */
[----:B------:R-:W-:Y:S05]  /*3910*/  @!P0 BRA `(.L_x_62) ;  /* 0x0000000000048947 */ /* 0x000fea0003800000 */
[----:B------:R0:W5:Y:S02]  /*3920*/  LDG.E.LTC128B.U16 R138, desc[UR36][R8.64+0x20] ;  /* 0x00002024088a7981 */ /* 0x000164000c1e1520 */
.L_x_62:
[----:B------:R-:W-:Y:S05]  /*3930*/  BSYNC B1 ;  /* 0x0000000000017941 */ /* 0x000fea0003800000 */
.L_x_61:
        /* <DEDUP_REMOVED lines=10> */
.L_x_64:
[----:B------:R-:W-:Y:S05]  /*39e0*/  BSYNC B1 ;  /* 0x0000000000017941 */ /* 0x000fea0003800000 */
.L_x_63:
        /* <DEDUP_REMOVED lines=9> */
.L_x_66:
[----:B------:R-:W-:Y:S05]  /*3a80*/  BSYNC B1 ;  /* 0x0000000000017941 */ /* 0x000fea0003800000 */
.L_x_65:
        /* <DEDUP_REMOVED lines=9> */
.L_x_68:
[----:B------:R-:W-:Y:S05]  /*3b20*/  BSYNC B1 ;  /* 0x0000000000017941 */ /* 0x000fea0003800000 */
.L_x_67:
        /* <DEDUP_REMOVED lines=10> */
.L_x_70:
[----:B------:R-:W-:Y:S05]  /*3bd0*/  BSYNC B1 ;  /* 0x0000000000017941 */ /* 0x000fea0003800000 */
.L_x_69:
[----:B-----5:R-:W-:Y:S01]  /*3be0*/  HADD2.F32 R11, -RZ, R138.H0_H0 ;  /* 0x2000008aff0b7230 */ /* 0x020fe20000004100 */
        /* <DEDUP_REMOVED lines=9> */
.L_x_72:
[----:B------:R-:W-:Y:S05]  /*3c80*/  BSYNC B1 ;  /* 0x0000000000017941 */ /* 0x000fea0003800000 */
.L_x_71:
        /* <DEDUP_REMOVED lines=9> */
.L_x_74:
[----:B------:R-:W-:Y:S05]  /*3d20*/  BSYNC B1 ;  /* 0x0000000000017941 */ /* 0x000fea0003800000 */
.L_x_73:
        /* <DEDUP_REMOVED lines=9> */
.L_x_76:
[----:B------:R-:W-:Y:S05]  /*3dc0*/  BSYNC B1 ;  /* 0x0000000000017941 */ /* 0x000fea0003800000 */
.L_x_75:
        /* <DEDUP_REMOVED lines=9> */
.L_x_78:
[----:B------:R-:W-:Y:S05]  /*3e60*/  BSYNC B1 ;  /* 0x0000000000017941 */ /* 0x000fea0003800000 */
.L_x_77:
[----:B-----5:R-:W-:Y:S01]  /*3e70*/  HADD2.F32 R11, -RZ, R138.H0_H0 ;  /* 0x2000008aff0b7230 */ /* 0x020fe20000004100 */
[----:B------:R-:W-:Y:S01]  /*3e80*/  ISETP.GT.AND P4, PT, R0, 0x80, P2 ;  /* 0x000000800000780c */ /* 0x000fe20001784270 */
[----:B------:R-:W-:Y:S03]  /*3e90*/  BSSY B1, `(.L_x_79) ;  /* 0x000000a000017945 */ /* 0x000fe60003800000 */
[----:B------:R-:W-:-:S04]  /*3ea0*/  FMUL R11, R11, R140 ;  /* 0x0000008c0b0b7220 */ /* 0x000fc80000400000 */
[----:B------:R-:W-:Y:S01]  /*3eb0*/  FFMA R104, R104, R139, R11 ;  /* 0x0000008b68687223 */ /* 0x000fe2000000000b */
[----:B0-----:R-:W-:-:S04]  /*3ec0*/  IMAD.WIDE.U32 R10, R4, 0xf0, R128 ;  /* 0x000000f0040a7825 */ /* 0x001fc800078e0080 */
[----:B------:R-:W-:Y:S01]  /*3ed0*/  F2FP.F16.F32.PACK_AB R104, RZ, R104 ;  /* 0x00000068ff68723e */ /* 0x000fe200000000ff */
[----:B------:R-:W-:Y:S02]  /*3ee0*/  IMAD.IADD R5, R5, 0x1, R11 ;  /* 0x0000000105057824 */ /* 0x000fe400078e020b */
[----:B------:R-:W-:-:S05]  /*3ef0*/  IMAD.MOV.U32 R4, RZ, RZ, R10 ;  /* 0x000000ffff047224 */ /* 0x000fca00078e000a */
[----:B------:R0:W-:Y:S01]  /*3f00*/  @P5 STG.E.U16 desc[UR36][R4.64+0x20], R104 ;  /* 0x0000206804005986 */ /* 0x0001e2000c101524 */
[----:B------:R-:W-:Y:S05]  /*3f10*/  @!P4 BRA `(.L_x_80) ;  /* 0x000000000004c947 */ /* 0x000fea0003800000 */
[----:B------:R0:W5:Y:S02]  /*3f20*/  LDG.E.LTC128B.U16 R138, desc[UR36][R130.64+0x22] ;  /* 0x00002224828a7981 */ /* 0x000164000c1e1520 */
.L_x_80:
[----:B------:R-:W-:Y:S05]  /*3f30*/  BSYNC B1 ;  /* 0x0000000000017941 */ /* 0x000fea0003800000 */
.L_x_79:
        /* <DEDUP_REMOVED lines=9> */
.L_x_82:
[----:B------:R-:W-:Y:S05]  /*3fd0*/  BSYNC B1 ;  /* 0x0000000000017941 */ /* 0x000fea0003800000 */
.L_x_81:
[----:B-----5:R-:W-:Y:S01]  /*3fe0*/  HADD2.F32 R11, -RZ, R138.H0_H0 ;  /* 0x2000008aff0b7230 */ /* 0x020fe20000004100 */
[----:B------:R-:W-:Y:S01]  /*3ff0*/  IADD3 R10, P4, R153, R10, RZ ;  /* 0x0000000a990a7210 */ /* 0x000fe20007f9e0ff */
[----:B------:R-:W-:Y:S01]  /*4000*/  BSSY B1, `(.L_x_83) ;  /* 0x0000009000017945 */ /* 0x000fe20003800000 */
[----:B------:R-:W-:Y:S02]  /*4010*/  ISETP.GT.AND P2, PT, R0, 0x88, P2 ;  /* 0x000000880000780c */ /* 0x000fe40001744270 */
[----:B------:R-:W-:-:S04]  /*4020*/  FMUL R11, R11, R140 ;  /* 0x0000008c0b0b7220 */ /* 0x000fc80000400000 */
[----:B------:R-:W-:-:S05]  /*4030*/  FFMA R11, R106, R139, R11 ;  /* 0x0000008b6a0b7223 */ /* 0x000fca000000000b */
[----:B0-----:R-:W-:Y:S01]  /*4040*/  F2FP.F16.F32.PACK_AB R20, RZ, R11 ;  /* 0x0000000bff14723e */ /* 0x001fe200000000ff */
[----:B------:R-:W-:-:S05]  /*4050*/  IMAD.X R11, R155, 0x1, R5, P4 ;  /* 0x000000019b0b7824 */ /* 0x000fca00020e0605 */
[----:B------:R0:W-:Y:S01]  /*4060*/  @P3 STG.E.U16 desc[UR36][R10.64+0x20], R20 ;  /* 0x000020140a003986 */ /* 0x0001e2000c101524 */
[----:B------:R-:W-:Y:S05]  /*4070*/  @!P2 BRA `(.L_x_84) ;  /* 0x000000000004a947 */ /* 0x000fea0003800000 */
[----:B------:R0:W5:Y:S02]  /*4080*/  LDG.E.LTC128B.U16 R138, desc[UR36][R12.64+0x22] ;  /* 0x000022240c8a7981 */ /* 0x000164000c1e1520 */
.L_x_84:
[----:B------:R-:W-:Y:S05]  /*4090*/  BSYNC B1 ;  /* 0x0000000000017941 */ /* 0x000fea0003800000 */
.L_x_83:
        /* <DEDUP_REMOVED lines=9> */
.L_x_86:
[----:B------:R-:W-:Y:S05]  /*4130*/  BSYNC B1 ;  /* 0x0000000000017941 */ /* 0x000fea0003800000 */
.L_x_85:
        /* <DEDUP_REMOVED lines=9> */
.L_x_88:
[----:B------:R-:W-:Y:S05]  /*41d0*/  BSYNC B1 ;  /* 0x0000000000017941 */ /* 0x000fea0003800000 */
.L_x_87:
        /* <DEDUP_REMOVED lines=9> */
.L_x_90:
[----:B------:R-:W-:Y:S05]  /*4270*/  BSYNC B1 ;  /* 0x0000000000017941 */ /* 0x000fea0003800000 */
.L_x_89:
        /* <DEDUP_REMOVED lines=9> */
.L_x_92:
[----:B------:R-:W-:Y:S05]  /*4310*/  BSYNC B1 ;  /* 0x0000000000017941 */ /* 0x000fea0003800000 */
.L_x_91:
        /* <DEDUP_REMOVED lines=10> */
.L_x_94:
[----:B------:R-:W-:Y:S05]  /*43c0*/  BSYNC B1 ;  /* 0x0000000000017941 */ /* 0x000fea0003800000 */
.L_x_93:
        /* <DEDUP_REMOVED lines=10> */
.L_x_96:
[----:B------:R-:W-:Y:S05]  /*4470*/  BSYNC B1 ;  /* 0x0000000000017941 */ /* 0x000fea0003800000 */
.L_x_95:
        /* <DEDUP_REMOVED lines=9> */
.L_x_98:
[----:B------:R-:W-:Y:S05]  /*4510*/  BSYNC B1 ;  /* 0x0000000000017941 */ /* 0x000fea0003800000 */
.L_x_97:
        /* <DEDUP_REMOVED lines=9> */
.L_x_100:
[----:B------:R-:W-:Y:S05]  /*45b0*/  BSYNC B1 ;  /* 0x0000000000017941 */ /* 0x000fea0003800000 */
.L_x_99:
        /* <DEDUP_REMOVED lines=10> */
.L_x_102:
[----:B------:R-:W-:Y:S05]  /*4660*/  BSYNC B1 ;  /* 0x0000000000017941 */ /* 0x000fea0003800000 */
.L_x_101:
        /* <DEDUP_REMOVED lines=10> */
.L_x_104:
[----:B------:R-:W-:Y:S05]  /*4710*/  BSYNC B1 ;  /* 0x0000000000017941 */ /* 0x000fea0003800000 */
.L_x_103:
        /* <DEDUP_REMOVED lines=9> */
.L_x_106:
[----:B------:R-:W-:Y:S05]  /*47b0*/  BSYNC B1 ;  /* 0x0000000000017941 */ /* 0x000fea0003800000 */
.L_x_105:
        /* <DEDUP_REMOVED lines=9> */
.L_x_108:
[----:B------:R-:W-:Y:S05]  /*4850*/  BSYNC B1 ;  /* 0x0000000000017941 */ /* 0x000fea0003800000 */
.L_x_107:
        /* <DEDUP_REMOVED lines=9> */
.L_x_110:
[----:B------:R-:W-:Y:S05]  /*48f0*/  BSYNC B1 ;  /* 0x0000000000017941 */ /* 0x000fea0003800000 */
.L_x_109:
        /* <DEDUP_REMOVED lines=9> */
.L_x_112:
[----:B------:R-:W-:Y:S05]  /*4990*/  BSYNC B1 ;  /* 0x0000000000017941 */ /* 0x000fea0003800000 */
.L_x_111:
        /* <DEDUP_REMOVED lines=9> */
.L_x_114:
[----:B------:R-:W-:Y:S05]  /*4a30*/  BSYNC B1 ;  /* 0x0000000000017941 */ /* 0x000fea0003800000 */
.L_x_113:
        /* <DEDUP_REMOVED lines=9> */
.L_x_116:
[----:B------:R-:W-:Y:S05]  /*4ad0*/  BSYNC B1 ;  /* 0x0000000000017941 */ /* 0x000fea0003800000 */
.L_x_115:
        /* <DEDUP_REMOVED lines=9> */
.L_x_118:
[----:B------:R-:W-:Y:S05]  /*4b70*/  BSYNC B1 ;  /* 0x0000000000017941 */ /* 0x000fea0003800000 */
.L_x_117:
        /* <DEDUP_REMOVED lines=9> */
.L_x_120:
[----:B------:R-:W-:Y:S05]  /*4c10*/  BSYNC B1 ;  /* 0x0000000000017941 */ /* 0x000fea0003800000 */
.L_x_119:
        /* <DEDUP_REMOVED lines=9> */
.L_x_122:
[----:B------:R-:W-:Y:S05]  /*4cb0*/  BSYNC B1 ;  /* 0x0000000000017941 */ /* 0x000fea0003800000 */
.L_x_121:
        /* <DEDUP_REMOVED lines=9> */
.L_x_124:
[----:B------:R-:W-:Y:S05]  /*4d50*/  BSYNC B1 ;  /* 0x0000000000017941 */ /* 0x000fea0003800000 */
.L_x_123:
        /* <DEDUP_REMOVED lines=10> */
.L_x_126:
[----:B------:R-:W-:Y:S05]  /*4e00*/  BSYNC B1 ;  /* 0x0000000000017941 */ /* 0x000fea0003800000 */
.L_x_125:
        /* <DEDUP_REMOVED lines=10> */
.L_x_128:
[----:B------:R-:W-:Y:S05]  /*4eb0*/  BSYNC B1 ;  /* 0x0000000000017941 */ /* 0x000fea0003800000 */
.L_x_127:
        /* <DEDUP_REMOVED lines=9> */
.L_x_130:
[----:B------:R-:W-:Y:S05]  /*4f50*/  BSYNC B1 ;  /* 0x0000000000017941 */ /* 0x000fea0003800000 */
.L_x_129:
        /* <DEDUP_REMOVED lines=9> */
.L_x_132:
[----:B------:R-:W-:Y:S05]  /*4ff0*/  BSYNC B1 ;  /* 0x0000000000017941 */ /* 0x000fea0003800000 */
.L_x_131:
        /* <DEDUP_REMOVED lines=10> */
.L_x_134:
[----:B------:R-:W-:Y:S05]  /*50a0*/  BSYNC B1 ;  /* 0x0000000000017941 */ /* 0x000fea0003800000 */
.L_x_133:
        /* <DEDUP_REMOVED lines=10> */
.L_x_136:
[----:B------:R-:W-:Y:S05]  /*5150*/  BSYNC B1 ;  /* 0x0000000000017941 */ /* 0x000fea0003800000 */
.L_x_135:
        /* <DEDUP_REMOVED lines=9> */
.L_x_138:
[----:B------:R-:W-:Y:S05]  /*51f0*/  BSYNC B1 ;  /* 0x0000000000017941 */ /* 0x000fea0003800000 */
.L_x_137:
        /* <DEDUP_REMOVED lines=9> */
.L_x_140:
[----:B------:R-:W-:Y:S05]  /*5290*/  BSYNC B1 ;  /* 0x0000000000017941 */ /* 0x000fea0003800000 */
.L_x_139:
        /* <DEDUP_REMOVED lines=9> */
.L_x_142:
[----:B------:R-:W-:Y:S05]  /*5330*/  BSYNC B1 ;  /* 0x0000000000017941 */ /* 0x000fea0003800000 */
.L_x_141:
        /* <DEDUP_REMOVED lines=9> */
.L_x_144:
[----:B------:R-:W-:Y:S05]  /*53d0*/  BSYNC B1 ;  /* 0x0000000000017941 */ /* 0x000fea0003800000 */
.L_x_143:
        /* <DEDUP_REMOVED lines=9> */
.L_x_146:
[----:B------:R-:W-:Y:S05]  /*5470*/  BSYNC B1 ;  /* 0x0000000000017941 */ /* 0x000fea0003800000 */
.L_x_145:
        /* <DEDUP_REMOVED lines=9> */
.L_x_148:
[----:B------:R-:W-:Y:S05]  /*5510*/  BSYNC B1 ;  /* 0x0000000000017941 */ /* 0x000fea0003800000 */
.L_x_147:
        /* <DEDUP_REMOVED lines=9> */
.L_x_150:
[----:B------:R-:W-:Y:S05]  /*55b0*/  BSYNC B1 ;  /* 0x0000000000017941 */ /* 0x000fea0003800000 */
.L_x_149:
        /* <DEDUP_REMOVED lines=9> */
.L_x_152:
[----:B------:R-:W-:Y:S05]  /*5650*/  BSYNC B1 ;  /* 0x0000000000017941 */ /* 0x000fea0003800000 */
.L_x_151:
        /* <DEDUP_REMOVED lines=9> */
.L_x_154:
[----:B------:R-:W-:Y:S05]  /*56f0*/  BSYNC B1 ;  /* 0x0000000000017941 */ /* 0x000fea0003800000 */
.L_x_153:
        /* <DEDUP_REMOVED lines=9> */
.L_x_156:
[----:B------:R-:W-:Y:S05]  /*5790*/  BSYNC B1 ;  /* 0x0000000000017941 */ /* 0x000fea0003800000 */
.L_x_155:
        /* <DEDUP_REMOVED lines=10> */
.L_x_158:
[----:B------:R-:W-:Y:S05]  /*5840*/  BSYNC B1 ;  /* 0x0000000000017941 */ /* 0x000fea0003800000 */
.L_x_157:
        /* <DEDUP_REMOVED lines=10> */
.L_x_160:
[----:B------:R-:W-:Y:S05]  /*58f0*/  BSYNC B1 ;  /* 0x0000000000017941 */ /* 0x000fea0003800000 */
.L_x_159:
        /* <DEDUP_REMOVED lines=9> */
.L_x_162:
[----:B------:R-:W-:Y:S05]  /*5990*/  BSYNC B1 ;  /* 0x0000000000017941 */ /* 0x000fea0003800000 */
.L_x_161:
        /* <DEDUP_REMOVED lines=9> */
.L_x_164:
[----:B------:R-:W-:Y:S05]  /*5a30*/  BSYNC B1 ;  /* 0x0000000000017941 */ /* 0x000fea0003800000 */
.L_x_163:
        /* <DEDUP_REMOVED lines=10> */
.L_x_166:
[----:B------:R-:W-:Y:S05]  /*5ae0*/  BSYNC B1 ;  /* 0x0000000000017941 */ /* 0x000fea0003800000 */
.L_x_165:
        /* <DEDUP_REMOVED lines=10> */
.L_x_168:
[----:B------:R-:W-:Y:S05]  /*5b90*/  BSYNC B1 ;  /* 0x0000000000017941 */ /* 0x000fea0003800000 */
.L_x_167:
        /* <DEDUP_REMOVED lines=9> */
.L_x_170:
[----:B------:R-:W-:Y:S05]  /*5c30*/  BSYNC B1 ;  /* 0x0000000000017941 */ /* 0x000fea0003800000 */
.L_x_169:
        /* <DEDUP_REMOVED lines=9> */
.L_x_172:
[----:B------:R-:W-:Y:S05]  /*5cd0*/  BSYNC B1 ;  /* 0x0000000000017941 */ /* 0x000fea0003800000 */
.L_x_171:
        /* <DEDUP_REMOVED lines=9> */
.L_x_174:
[----:B------:R-:W-:Y:S05]  /*5d70*/  BSYNC B1 ;  /* 0x0000000000017941 */ /* 0x000fea0003800000 */
.L_x_173:
        /* <DEDUP_REMOVED lines=9> */
.L_x_176:
[----:B------:R-:W-:Y:S05]  /*5e10*/  BSYNC B1 ;  /* 0x0000000000017941 */ /* 0x000fea0003800000 */
.L_x_175:
        /* <DEDUP_REMOVED lines=9> */
.L_x_178:
[----:B------:R-:W-:Y:S05]  /*5eb0*/  BSYNC B1 ;  /* 0x0000000000017941 */ /* 0x000fea0003800000 */
.L_x_177:
        /* <DEDUP_REMOVED lines=9> */
.L_x_180:
[----:B------:R-:W-:Y:S05]  /*5f50*/  BSYNC B1 ;  /* 0x0000000000017941 */ /* 0x000fea0003800000 */
.L_x_179:
        /* <DEDUP_REMOVED lines=9> */
.L_x_182:
[----:B------:R-:W-:Y:S05]  /*5ff0*/  BSYNC B1 ;  /* 0x0000000000017941 */ /* 0x000fea0003800000 */
.L_x_181:
        /* <DEDUP_REMOVED lines=9> */
.L_x_184:
[----:B------:R-:W-:Y:S05]  /*6090*/  BSYNC B1 ;  /* 0x0000000000017941 */ /* 0x000fea0003800000 */
.L_x_183:
        /* <DEDUP_REMOVED lines=9> */
.L_x_186:
[----:B------:R-:W-:Y:S05]  /*6130*/  BSYNC B1 ;  /* 0x0000000000017941 */ /* 0x000fea0003800000 */
.L_x_185:
        /* <DEDUP_REMOVED lines=9> */
.L_x_188:
[----:B------:R-:W-:Y:S05]  /*61d0*/  BSYNC B1 ;  /* 0x0000000000017941 */ /* 0x000fea0003800000 */
.L_x_187:
        /* <DEDUP_REMOVED lines=10> */
.L_x_190:
[----:B------:R-:W-:Y:S05]  /*6280*/  BSYNC B1 ;  /* 0x0000000000017941 */ /* 0x000fea0003800000 */
.L_x_189:
        /* <DEDUP_REMOVED lines=10> */
.L_x_192:
[----:B------:R-:W-:Y:S05]  /*6330*/  BSYNC B1 ;  /* 0x0000000000017941 */ /* 0x000fea0003800000 */
.L_x_191:
        /* <DEDUP_REMOVED lines=9> */
.L_x_194:
[----:B------:R-:W-:Y:S05]  /*63d0*/  BSYNC B1 ;  /* 0x0000000000017941 */ /* 0x000fea0003800000 */
.L_x_193:
        /* <DEDUP_REMOVED lines=9> */
.L_x_196:
[----:B------:R-:W-:Y:S05]  /*6470*/  BSYNC B1 ;  /* 0x0000000000017941 */ /* 0x000fea0003800000 */
.L_x_195:
        /* <DEDUP_REMOVED lines=10> */
.L_x_198:
[----:B------:R-:W-:Y:S05]  /*6520*/  BSYNC B1 ;  /* 0x0000000000017941 */ /* 0x000fea0003800000 */
.L_x_197:
        /* <DEDUP_REMOVED lines=10> */
.L_x_200:
[----:B------:R-:W-:Y:S05]  /*65d0*/  BSYNC B1 ;  /* 0x0000000000017941 */ /* 0x000fea0003800000 */
.L_x_199:
        /* <DEDUP_REMOVED lines=9> */
.L_x_202:
[----:B------:R-:W-:Y:S05]  /*6670*/  BSYNC B1 ;  /* 0x0000000000017941 */ /* 0x000fea0003800000 */
.L_x_201:
        /* <DEDUP_REMOVED lines=9> */
.L_x_204:
[----:B------:R-:W-:Y:S05]  /*6710*/  BSYNC B1 ;  /* 0x0000000000017941 */ /* 0x000fea0003800000 */
.L_x_203:
        /* <DEDUP_REMOVED lines=9> */
.L_x_206:
[----:B------:R-:W-:Y:S05]  /*67b0*/  BSYNC B1 ;  /* 0x0000000000017941 */ /* 0x000fea0003800000 */
.L_x_205:
        /* <DEDUP_REMOVED lines=9> */
.L_x_208:
[----:B------:R-:W-:Y:S05]  /*6850*/  BSYNC B1 ;  /* 0x0000000000017941 */ /* 0x000fea0003800000 */
.L_x_207:
        /* <DEDUP_REMOVED lines=9> */
.L_x_210:
[----:B------:R-:W-:Y:S05]  /*68f0*/  BSYNC B1 ;  /* 0x0000000000017941 */ /* 0x000fea0003800000 */
.L_x_209:
        /* <DEDUP_REMOVED lines=9> */
.L_x_212:
[----:B------:R-:W-:Y:S05]  /*6990*/  BSYNC B1 ;  /* 0x0000000000017941 */ /* 0x000fea0003800000 */
.L_x_211:
        /* <DEDUP_REMOVED lines=9> */
.L_x_214:
[----:B------:R-:W-:Y:S05]  /*6a30*/  BSYNC B1 ;  /* 0x0000000000017941 */ /* 0x000fea0003800000 */
.L_x_213:
        /* <DEDUP_REMOVED lines=9> */
.L_x_216:
[----:B------:R-:W-:Y:S05]  /*6ad0*/  BSYNC B1 ;  /* 0x0000000000017941 */ /* 0x000fea0003800000 */
.L_x_215:
        /* <DEDUP_REMOVED lines=9> */
.L_x_218:
[----:B------:R-:W-:Y:S05]  /*6b70*/  BSYNC B1 ;  /* 0x0000000000017941 */ /* 0x000fea0003800000 */
.L_x_217:
        /* <DEDUP_REMOVED lines=9> */
.L_x_220:
[----:B------:R-:W-:Y:S05]  /*6c10*/  BSYNC B1 ;  /* 0x0000000000017941 */ /* 0x000fea0003800000 */
.L_x_219:
        /* <DEDUP_REMOVED lines=10> */
.L_x_222:
[----:B------:R-:W-:Y:S05]  /*6cc0*/  BSYNC B1 ;  /* 0x0000000000017941 */ /* 0x000fea0003800000 */
.L_x_221:
        /* <DEDUP_REMOVED lines=10> */
.L_x_224:
[----:B------:R-:W-:Y:S05]  /*6d70*/  BSYNC B1 ;  /* 0x0000000000017941 */ /* 0x000fea0003800000 */
.L_x_223:
        /* <DEDUP_REMOVED lines=9> */
.L_x_226:
[----:B------:R-:W-:Y:S05]  /*6e10*/  BSYNC B1 ;  /* 0x0000000000017941 */ /* 0x000fea0003800000 */
.L_x_225:
        /* <DEDUP_REMOVED lines=9> */
.L_x_228:
[----:B------:R-:W-:Y:S05]  /*6eb0*/  BSYNC B1 ;  /* 0x0000000000017941 */ /* 0x000fea0003800000 */
.L_x_227:
        /* <DEDUP_REMOVED lines=10> */
.L_x_230:
[----:B------:R-:W-:Y:S05]  /*6f60*/  BSYNC B1 ;  /* 0x0000000000017941 */ /* 0x000fea0003800000 */
.L_x_229:
        /* <DEDUP_REMOVED lines=10> */
.L_x_232:
[----:B------:R-:W-:Y:S05]  /*7010*/  BSYNC B1 ;  /* 0x0000000000017941 */ /* 0x000fea0003800000 */
.L_x_231:
[----:B-----5:R-:W-:Y:S01]  /*7020*/  HADD2.F32 R3, -RZ, R138.H0_H0 ;  /* 0x2000008aff037230 */ /* 0x020fe20000004100 */
[----:B------:R-:W-:Y:S01]  /*7030*/  ISETP.GT.AND P5, PT, R0, 0x8, P1 ;  /* 0x000000080000780c */ /* 0x000fe20000fa4270 */
[----:B------:R-:W-:Y:S03]  /*7040*/  BSSY B1, `(.L_x_233) ;  /* 0x0000007000017945 */ /* 0x000fe60003800000 */
[----:B0--34-:R-:W-:-:S04]  /*7050*/  FMUL R8, R3, R140 ;  /* 0x0000008c03087220 */ /* 0x019fc80000400000 */
[----:B------:R-:W-:-:S05]  /*7060*/  FFMA R8, R37, R139, R8 ;  /* 0x0000008b25087223 */ /* 0x000fca0000000008 */
[----:B------:R-:W-:-:S05]  /*7070*/  F2FP.F16.F32.PACK_AB R8, RZ, R8 ;  /* 0x00000008ff08723e */ /* 0x000fca00000000ff */
[----:B------:R0:W-:Y:S01]  /*7080*/  @P4 STG.E.U16 desc[UR36][R6.64+0xd2], R8 ;  /* 0x0000d20806004986 */ /* 0x0001e2000c101524 */
[----:B------:R-:W-:Y:S05]  /*7090*/  @!P5 BRA `(.L_x_234) ;  /* 0x000000000004d947 */ /* 0x000fea0003800000 */
[----:B------:R3:W5:Y:S02]  /*70a0*/  LDG.E.LTC128B.U16 R138, desc[UR36][R14.64+0xd0] ;  /* 0x0000d0240e8a7981 */ /* 0x000764000c1e1520 */
.L_x_234:
[----:B------:R-:W-:Y:S05]  /*70b0*/  BSYNC B1 ;  /* 0x0000000000017941 */ /* 0x000fea0003800000 */
.L_x_233:
        /* <DEDUP_REMOVED lines=9> */
.L_x_236:
[----:B------:R-:W-:Y:S05]  /*7150*/  BSYNC B1 ;  /* 0x0000000000017941 */ /* 0x000fea0003800000 */
.L_x_235:
[----:B----45:R-:W-:Y:S01]  /*7160*/  HADD2.F32 R3, -RZ, R138.H0_H0 ;  /* 0x2000008aff037230 */ /* 0x030fe20000004100 */
        /* <DEDUP_REMOVED lines=8> */
.L_x_238:
[----:B------:R-:W-:Y:S05]  /*71f0*/  BSYNC B1 ;  /* 0x0000000000017941 */ /* 0x000fea0003800000 */
.L_x_237:
        /* <DEDUP_REMOVED lines=9> */
.L_x_240:
[----:B------:R-:W-:Y:S05]  /*7290*/  BSYNC B1 ;  /* 0x0000000000017941 */ /* 0x000fea0003800000 */
.L_x_239:
        /* <DEDUP_REMOVED lines=9> */
.L_x_242:
[----:B------:R-:W-:Y:S05]  /*7330*/  BSYNC B1 ;  /* 0x0000000000017941 */ /* 0x000fea0003800000 */
.L_x_241:
        /* <DEDUP_REMOVED lines=9> */
.L_x_244:
[----:B------:R-:W-:Y:S05]  /*73d0*/  BSYNC B1 ;  /* 0x0000000000017941 */ /* 0x000fea0003800000 */
.L_x_243:
        /* <DEDUP_REMOVED lines=9> */
.L_x_246:
[----:B------:R-:W-:Y:S05]  /*7470*/  BSYNC B1 ;  /* 0x0000000000017941 */ /* 0x000fea0003800000 */
.L_x_245:
        /* <DEDUP_REMOVED lines=9> */
.L_x_248:
[----:B------:R-:W-:Y:S05]  /*7510*/  BSYNC B1 ;  /* 0x0000000000017941 */ /* 0x000fea0003800000 */
.L_x_247:
        /* <DEDUP_REMOVED lines=9> */
.L_x_250:
[----:B------:R-:W-:Y:S05]  /*75b0*/  BSYNC B1 ;  /* 0x0000000000017941 */ /* 0x000fea0003800000 */
.L_x_249:
        /* <DEDUP_REMOVED lines=9> */
.L_x_252:
[----:B------:R-:W-:Y:S05]  /*7650*/  BSYNC B1 ;  /* 0x0000000000017941 */ /* 0x000fea0003800000 */
.L_x_251:
[----:B------:R-:W-:Y:S05]  /*7660*/  @!P0 BRA `(.L_x_253) ;  /* 0x0000001c00e08947 */ /* 0x000fea0003800000 */
[----:B0----5:R-:W-:-:S05]  /*7670*/  HADD2.F32 R3, -RZ, R138.H0_H0 ;  /* 0x2000008aff037230 */ /* 0x021fca0000004100 */
[----:B------:R-:W-:-:S04]  /*7680*/  FMUL R0, R3, R140 ;  /* 0x0000008c03007220 */ /* 0x000fc80000400000 */
[----:B------:R-:W-:-:S05]  /*7690*/  FFMA R0, R31, R139, R0 ;  /* 0x0000008b1f007223 */ /* 0x000fca0000000000 */
[----:B------:R-:W-:-:S05]  /*76a0*/  F2FP.F16.F32.PACK_AB R0, RZ, R0 ;  /* 0x00000000ff00723e */ /* 0x000fca00000000ff */
[----:B------:R0:W-:Y:S01]  /*76b0*/  STG.E.U16 desc[UR36][R10.64+0xd2], R0 ;  /* 0x0000d2000a007986 */ /* 0x0001e2000c101524 */
[----:B------:R-:W-:Y:S05]  /*76c0*/  BRA `(.L_x_253) ;  /* 0x0000001c00c87947 */ /* 0x000fea0003800000 */
.L_x_34:
[----:B------:R-:W-:Y:S01]  /*76d0*/  ULDC.64 UR4, c[0x0][0x5c0] ;  /* 0x0001700000047ab9 */ /* 0x000fe20000000a00 */
[-C--:B------:R-:W-:Y:S01]  /*76e0*/  FMUL R128, R128, R139.reuse ;  /* 0x0000008b80807220 */ /* 0x080fe20000400000 */
[----:B------:R-:W-:Y:S01]  /*76f0*/  LEA R6, P2, R146, UR4, 0x1 ;  /* 0x0000000492067c11 */ /* 0x000fe2000f8408ff */
[----:B--2---:R-:W-:Y:S01]  /*7700*/  IMAD.SHL.U32 R141, R4, 0x10, RZ ;  /* 0x00000010048d7824 */ /* 0x004fe200078e00ff */
[----:B------:R-:W-:Y:S01]  /*7710*/  ISETP.GT.AND P3, PT, R3, 0x1, PT ;  /* 0x000000010300780c */ /* 0x000fe20003f64270 */
[-C--:B------:R-:W-:Y:S01]  /*7720*/  FMUL R129, R129, R139.reuse ;  /* 0x0000008b81817220 */ /* 0x080fe20000400000 */
[----:B------:R-:W-:Y:S01]  /*7730*/  F2FP.F16.F32.PACK_AB R128, RZ, R128 ;  /* 0x00000080ff80723e */ /* 0x000fe200000000ff */
[-C--:B------:R-:W-:Y:S01]  /*7740*/  FMUL R131, R131, R139.reuse ;  /* 0x0000008b83837220 */ /* 0x080fe20000400000 */
[----:B------:R-:W-:Y:S01]  /*7750*/  LEA.HI.X R7, R146, UR5, R153, 0x1, P2 ;  /* 0x0000000592077c11 */ /* 0x000fe200090f0c99 */
[-C--:B------:R-:W-:Y:S01]  /*7760*/  FMUL R130, R130, R139.reuse ;  /* 0x0000008b82827220 */ /* 0x080fe20000400000 */
[----:B------:R-:W-:Y:S01]  /*7770*/  ISETP.GT.AND P2, PT, R0, RZ, P3 ;  /* 0x000000ff0000720c */ /* 0x000fe20001f44270 */
[-C--:B------:R-:W-:Y:S01]  /*7780*/  FMUL R133, R133, R139.reuse ;  /* 0x0000008b85857220 */ /* 0x080fe20000400000 */
[----:B------:R-:W-:Y:S01]  /*7790*/  SHF.L.U64.HI R137, R4, 0x4, R5 ;  /* 0x0000000404897819 */ /* 0x000fe20000010205 */
[----:B------:R-:W-:Y:S01]  /*77a0*/  @P1 STG.E.U16 desc[UR36][R6.64], R128 ;  /* 0x0000008006001986 */ /* 0x000fe2000c101524 */
[----:B------:R-:W-:Y:S01]  /*77b0*/  ISETP.GT.AND P1, PT, R0, 0x8, P3 ;  /* 0x000000080000780c */ /* 0x000fe20001f24270 */
[-C--:B------:R-:W-:Y:S01]  /*77c0*/  FMUL R132, R132, R139.reuse ;  /* 0x0000008b84847220 */ /* 0x080fe20000400000 */
[----:B------:R-:W-:Y:S01]  /*77d0*/  IADD3 R8, P4, R141, R6, RZ ;  /* 0x000000068d087210 */ /* 0x000fe20007f9e0ff */
[----:B------:R-:W-:Y:S01]  /*77e0*/  FMUL R135, R135, R139 ;  /* 0x0000008b87877220 */ /* 0x000fe20000400000 */
[----:B------:R-:W-:Y:S01]  /*77f0*/  F2FP.F16.F32.PACK_AB R129, RZ, R129 ;  /* 0x00000081ff81723e */ /* 0x000fe200000000ff */
[----:B------:R-:W-:Y:S01]  /*7800*/  FMUL R134, R134, R139 ;  /* 0x0000008b86867220 */ /* 0x000fe20000400000 */
[----:B------:R-:W-:Y:S01]  /*7810*/  F2FP.F16.F32.PACK_AB R131, RZ, R131 ;  /* 0x00000083ff83723e */ /* 0x000fe200000000ff */
[----:B------:R-:W-:Y:S01]  /*7820*/  IMAD.X R9, R137, 0x1, R7, P4 ;  /* 0x0000000189097824 */ /* 0x000fe200020e0607 */
[----:B------:R-:W-:Y:S01]  /*7830*/  ISETP.GT.AND P5, PT, R0, 0x8, P0 ;  /* 0x000000080000780c */ /* 0x000fe200007a4270 */
[----:B------:R-:W-:Y:S01]  /*7840*/  @P2 STG.E.U16 desc[UR36][R6.64+0x2], R129 ;  /* 0x0000028106002986 */ /* 0x000fe2000c101524 */
[----:B------:R-:W-:Y:S01]  /*7850*/  F2FP.F16.F32.PACK_AB R130, RZ, R130 ;  /* 0x00000082ff82723e */ /* 0x000fe200000000ff */
[----:B------:R-:W-:Y:S01]  /*7860*/  FMUL R120, R120, R139 ;  /* 0x0000008b78787220 */ /* 0x000fe20000400000 */
[C---:B------:R-:W-:Y:S01]  /*7870*/  ISETP.GT.AND P2, PT, R3.reuse, 0x8, PT ;  /* 0x000000080300780c */ /* 0x040fe20003f44270 */
[----:B------:R-:W-:Y:S01]  /*7880*/  @P1 STG.E.U16 desc[UR36][R8.64+0x2], R131 ;  /* 0x0000028308001986 */ /* 0x000fe2000c101524 */
[----:B------:R-:W-:Y:S01]  /*7890*/  ISETP.GT.AND P1, PT, R3, 0x9, PT ;  /* 0x000000090300780c */ /* 0x000fe20003f24270 */
[----:B------:R-:W-:Y:S01]  /*78a0*/  IMAD R5, R5, 0xf0, RZ ;  /* 0x000000f005057824 */ /* 0x000fe200078e02ff */
[----:B------:R-:W-:Y:S01]  /*78b0*/  F2FP.F16.F32.PACK_AB R133, RZ, R133 ;  /* 0x00000085ff85723e */ /* 0x000fe200000000ff */
[----:B------:R-:W-:Y:S01]  /*78c0*/  IMAD.WIDE.U32 R10, R4, 0xf0, R8 ;  /* 0x000000f0040a7825 */ /* 0x000fe200078e0008 */
[----:B------:R-:W-:-:S03]  /*78d0*/  ISETP.GT.AND P4, PT, R0, RZ, P1 ;  /* 0x000000ff0000720c */ /* 0x000fc60000f84270 */
[----:B------:R-:W-:Y:S01]  /*78e0*/  FMUL R121, R121, R139 ;  /* 0x0000008b79797220 */ /* 0x000fe20000400000 */
[----:B------:R-:W-:Y:S01]  /*78f0*/  F2FP.F16.F32.PACK_AB R132, RZ, R132 ;  /* 0x00000084ff84723e */ /* 0x000fe200000000ff */
[----:B------:R-:W-:Y:S01]  /*7900*/  @P5 STG.E.U16 desc[UR36][R8.64], R130 ;  /* 0x0000008208005986 */ /* 0x000fe2000c101524 */
[----:B------:R-:W-:Y:S01]  /*7910*/  ISETP.GT.AND P5, PT, R0, RZ, P2 ;  /* 0x000000ff0000720c */ /* 0x000fe200017a4270 */
[----:B------:R-:W-:Y:S01]  /*7920*/  IMAD.IADD R11, R5, 0x1, R11 ;  /* 0x00000001050b7824 */ /* 0x000fe200078e020b */
[----:B------:R-:W-:Y:S01]  /*7930*/  F2FP.F16.F32.PACK_AB R135, RZ, R135 ;  /* 0x00000087ff87723e */ /* 0x000fe200000000ff */
[-C--:B------:R-:W-:Y:S01]  /*7940*/  FMUL R122, R122, R139.reuse ;  /* 0x0000008b7a7a7220 */ /* 0x080fe20000400000 */
[----:B------:R-:W-:Y:S01]  /*7950*/  F2FP.F16.F32.PACK_AB R134, RZ, R134 ;  /* 0x00000086ff86723e */ /* 0x000fe200000000ff */
[-C--:B------:R-:W-:Y:S01]  /*7960*/  FMUL R123, R123, R139.reuse ;  /* 0x0000008b7b7b7220 */ /* 0x080fe20000400000 */
[----:B------:R-:W-:Y:S01]  /*7970*/  F2FP.F16.F32.PACK_AB R120, RZ, R120 ;  /* 0x00000078ff78723e */ /* 0x000fe200000000ff */
[----:B------:R-:W-:Y:S01]  /*7980*/  FMUL R124, R124, R139 ;  /* 0x0000008b7c7c7220 */ /* 0x000fe20000400000 */
[----:B------:R-:W-:Y:S01]  /*7990*/  F2FP.F16.F32.PACK_AB R121, RZ, R121 ;  /* 0x00000079ff79723e */ /* 0x000fe200000000ff */
[----:B------:R-:W-:Y:S01]  /*79a0*/  @P4 STG.E.U16 desc[UR36][R6.64+0x12], R133 ;  /* 0x0000128506004986 */ /* 0x000fe2000c101524 */
[C---:B------:R-:W-:Y:S01]  /*79b0*/  ISETP.GT.AND P4, PT, R0.reuse, 0x8, P1 ;  /* 0x000000080000780c */ /* 0x040fe20000f84270 */
[-C--:B------:R-:W-:Y:S01]  /*79c0*/  FMUL R125, R125, R139.reuse ;  /* 0x0000008b7d7d7220 */ /* 0x080fe20000400000 */
[----:B------:R-:W-:Y:S01]  /*79d0*/  F2FP.F16.F32.PACK_AB R122, RZ, R122 ;  /* 0x0000007aff7a723e */ /* 0x000fe200000000ff */
[----:B------:R-:W-:Y:S01]  /*79e0*/  @P5 STG.E.U16 desc[UR36][R6.64+0x10], R132 ;  /* 0x0000108406005986 */ /* 0x000fe2000c101524 */
[----:B------:R-:W-:Y:S01]  /*79f0*/  ISETP.GT.AND P5, PT, R0, 0x8, P2 ;  /* 0x000000080000780c */ /* 0x000fe200017a4270 */
[----:B------:R-:W-:Y:S01]  /*7a00*/  FMUL R126, R126, R139 ;  /* 0x0000008b7e7e7220 */ /* 0x000fe20000400000 */
[----:B------:R-:W-:Y:S01]  /*7a10*/  F2FP.F16.F32.PACK_AB R123, RZ, R123 ;  /* 0x0000007bff7b723e */ /* 0x000fe200000000ff */
[-C--:B------:R-:W-:Y:S01]  /*7a20*/  FMUL R127, R127, R139.reuse ;  /* 0x0000008b7f7f7220 */ /* 0x080fe20000400000 */
[----:B------:R-:W-:Y:S01]  /*7a30*/  F2FP.F16.F32.PACK_AB R124, RZ, R124 ;  /* 0x0000007cff7c723e */ /* 0x000fe200000000ff */
[----:B------:R-:W-:Y:S01]  /*7a40*/  FMUL R113, R113, R139 ;  /* 0x0000008b71717220 */ /* 0x000fe20000400000 */
[----:B------:R-:W-:Y:S01]  /*7a50*/  F2FP.F16.F32.PACK_AB R125, RZ, R125 ;  /* 0x0000007dff7d723e */ /* 0x000fe200000000ff */
[-C--:B------:R-:W-:Y:S01]  /*7a60*/  FMUL R112, R112, R139.reuse ;  /* 0x0000008b70707220 */ /* 0x080fe20000400000 */
[----:B------:R-:W-:Y:S01]  /*7a70*/  F2FP.F16.F32.PACK_AB R126, RZ, R126 ;  /* 0x0000007eff7e723e */ /* 0x000fe200000000ff */
[----:B------:R-:W-:Y:S01]  /*7a80*/  @P4 STG.E.U16 desc[UR36][R8.64+0x12], R135 ;  /* 0x0000128708004986 */ /* 0x000fe2000c101524 */
[----:B------:R-:W-:Y:S01]  /*7a90*/  ISETP.GT.AND P4, PT, R0, 0x80, P0 ;  /* 0x000000800000780c */ /* 0x000fe20000784270 */
[-C--:B------:R-:W-:Y:S01]  /*7aa0*/  FMUL R114, R114, R139.reuse ;  /* 0x0000008b72727220 */ /* 0x080fe20000400000 */
[C---:B------:R-:W-:Y:S01]  /*7ab0*/  ISETP.GT.AND P0, PT, R0.reuse, 0x88, P0 ;  /* 0x000000880000780c */ /* 0x040fe20000704270 */
[----:B------:R-:W-:Y:S01]  /*7ac0*/  @P5 STG.E.U16 desc[UR36][R8.64+0x10], R134 ;  /* 0x0000108608005986 */ /* 0x000fe2000c101524 */
[C---:B------:R-:W-:Y:S01]  /*7ad0*/  ISETP.GT.AND P5, PT, R0.reuse, 0x80, P3 ;  /* 0x000000800000780c */ /* 0x040fe20001fa4270 */
[-C--:B------:R-:W-:Y:S01]  /*7ae0*/  FMUL R115, R115, R139.reuse ;  /* 0x0000008b73737220 */ /* 0x080fe20000400000 */
[----:B------:R-:W-:Y:S01]  /*7af0*/  ISETP.GT.AND P3, PT, R0, 0x88, P3 ;  /* 0x000000880000780c */ /* 0x000fe20001f64270 */
[----:B------:R-:W-:Y:S01]  /*7b00*/  FMUL R116, R116, R139 ;  /* 0x0000008b74747220 */ /* 0x000fe20000400000 */
[----:B------:R-:W-:Y:S01]  /*7b10*/  F2FP.F16.F32.PACK_AB R127, RZ, R127 ;  /* 0x0000007fff7f723e */ /* 0x000fe200000000ff */
[----:B------:R-:W-:Y:S01]  /*7b20*/  FMUL R117, R117, R139 ;  /* 0x0000008b75757220 */ /* 0x000fe20000400000 */
[----:B------:R-:W-:Y:S01]  /*7b30*/  F2FP.F16.F32.PACK_AB R113, RZ, R113 ;  /* 0x00000071ff71723e */ /* 0x000fe200000000ff */
[-C--:B------:R-:W-:Y:S01]  /*7b40*/  FMUL R118, R118, R139.reuse ;  /* 0x0000008b76767220 */ /* 0x080fe20000400000 */
[----:B------:R-:W-:Y:S01]  /*7b50*/  F2FP.F16.F32.PACK_AB R112, RZ, R112 ;  /* 0x00000070ff70723e */ /* 0x000fe200000000ff */
[----:B------:R-:W-:Y:S01]  /*7b60*/  @P4 STG.E.U16 desc[UR36][R10.64], R120 ;  /* 0x000000780a004986 */ /* 0x000fe2000c101524 */
[----:B------:R-:W-:Y:S01]  /*7b70*/  IADD3 R12, P4, R141, R10, RZ ;  /* 0x0000000a8d0c7210 */ /* 0x000fe20007f9e0ff */
[-C--:B------:R-:W-:Y:S01]  /*7b80*/  FMUL R119, R119, R139.reuse ;  /* 0x0000008b77777220 */ /* 0x080fe20000400000 */
[----:B------:R-:W-:Y:S01]  /*7b90*/  F2FP.F16.F32.PACK_AB R114, RZ, R114 ;  /* 0x00000072ff72723e */ /* 0x000fe200000000ff */
[----:B------:R0:W-:Y:S01]  /*7ba0*/  @P5 STG.E.U16 desc[UR36][R10.64+0x2], R121 ;  /* 0x000002790a005986 */ /* 0x0001e2000c101524 */
[C---:B------:R-:W-:Y:S01]  /*7bb0*/  ISETP.GT.AND P5, PT, R0.reuse, 0x80, P2 ;  /* 0x000000800000780c */ /* 0x040fe200017a4270 */
[--C-:B------:R-:W-:Y:S01]  /*7bc0*/  IMAD.X R13, R137, 0x1, R11.reuse, P4 ;  /* 0x00000001890d7824 */ /* 0x100fe200020e060b */
[----:B------:R-:W-:Y:S01]  /*7bd0*/  ISETP.GT.AND P4, PT, R0, 0x80, P1 ;  /* 0x000000800000780c */ /* 0x000fe20000f84270 */
[-C--:B------:R-:W-:Y:S01]  /*7be0*/  FMUL R104, R104, R139.reuse ;  /* 0x0000008b68687220 */ /* 0x080fe20000400000 */
[----:B------:R-:W-:Y:S01]  /*7bf0*/  ISETP.GT.AND P1, PT, R0, 0x88, P1 ;  /* 0x000000880000780c */ /* 0x000fe20000f24270 */
[-C--:B------:R-:W-:Y:S01]  /*7c00*/  FMUL R105, R105, R139.reuse ;  /* 0x0000008b69697220 */ /* 0x080fe20000400000 */
[----:B------:R-:W-:Y:S01]  /*7c10*/  @P0 STG.E.U16 desc[UR36][R12.64], R122 ;  /* 0x0000007a0c000986 */ /* 0x000fe2000c101524 */
[----:B------:R-:W-:Y:S01]  /*7c20*/  ISETP.GT.AND P0, PT, R3, 0x11, PT ;  /* 0x000000110300780c */ /* 0x000fe20003f04270 */
[----:B------:R-:W-:Y:S01]  /*7c30*/  FMUL R106, R106, R139 ;  /* 0x0000008b6a6a7220 */ /* 0x000fe20000400000 */
[----:B------:R-:W-:Y:S01]  /*7c40*/  F2FP.F16.F32.PACK_AB R115, RZ, R115 ;  /* 0x00000073ff73723e */ /* 0x000fe200000000ff */
[-C--:B------:R-:W-:Y:S01]  /*7c50*/  FMUL R107, R107, R139.reuse ;  /* 0x0000008b6b6b7220 */ /* 0x080fe20000400000 */
[----:B------:R-:W-:Y:S01]  /*7c60*/  F2FP.F16.F32.PACK_AB R116, RZ, R116 ;  /* 0x00000074ff74723e */ /* 0x000fe200000000ff */
[----:B------:R-:W-:Y:S01]  /*7c70*/  FMUL R108, R108, R139 ;  /* 0x0000008b6c6c7220 */ /* 0x000fe20000400000 */
[--C-:B------:R-:W-:Y:S01]  /*7c80*/  @P5 IMAD.MOV.U32 R14, RZ, RZ, R10.reuse ;  /* 0x000000ffff0e5224 */ /* 0x100fe200078e000a */
[----:B------:R-:W-:Y:S01]  /*7c90*/  F2FP.F16.F32.PACK_AB R117, RZ, R117 ;  /* 0x00000075ff75723e */ /* 0x000fe200000000ff */
[--C-:B------:R-:W-:Y:S01]  /*7ca0*/  @P5 IMAD.MOV.U32 R15, RZ, RZ, R11.reuse ;  /* 0x000000ffff0f5224 */ /* 0x100fe200078e000b */
[----:B------:R-:W-:Y:S01]  /*7cb0*/  F2FP.F16.F32.PACK_AB R118, RZ, R118 ;  /* 0x00000076ff76723e */ /* 0x000fe200000000ff */
[----:B------:R-:W-:Y:S01]  /*7cc0*/  @P4 IMAD.MOV.U32 R20, RZ, RZ, R10 ;  /* 0x000000ffff144224 */ /* 0x000fe200078e000a */
[----:B------:R-:W-:Y:S01]  /*7cd0*/  F2FP.F16.F32.PACK_AB R119, RZ, R119 ;  /* 0x00000077ff77723e */ /* 0x000fe200000000ff */
[----:B------:R-:W-:Y:S01]  /*7ce0*/  @P4 IMAD.MOV.U32 R21, RZ, RZ, R11 ;  /* 0x000000ffff154224 */ /* 0x000fe200078e000b */
[----:B------:R-:W-:Y:S01]  /*7cf0*/  F2FP.F16.F32.PACK_AB R104, RZ, R104 ;  /* 0x00000068ff68723e */ /* 0x000fe200000000ff */
[--C-:B0-----:R-:W-:Y:S01]  /*7d00*/  @P3 IMAD.MOV.U32 R10, RZ, RZ, R12.reuse ;  /* 0x000000ffff0a3224 */ /* 0x101fe200078e000c */
[----:B------:R-:W-:Y:S01]  /*7d10*/  F2FP.F16.F32.PACK_AB R105, RZ, R105 ;  /* 0x00000069ff69723e */ /* 0x000fe200000000ff */
[--C-:B------:R-:W-:Y:S01]  /*7d20*/  @P3 IMAD.MOV.U32 R11, RZ, RZ, R13.reuse ;  /* 0x000000ffff0b3224 */ /* 0x100fe200078e000d */
[----:B------:R-:W-:Y:S01]  /*7d30*/  F2FP.F16.F32.PACK_AB R106, RZ, R106 ;  /* 0x0000006aff6a723e */ /* 0x000fe200000000ff */
[-C--:B------:R-:W-:Y:S01]  /*7d40*/  FMUL R109, R109, R139.reuse ;  /* 0x0000008b6d6d7220 */ /* 0x080fe20000400000 */
[----:B------:R-:W-:Y:S01]  /*7d50*/  FMUL R111, R111, R139 ;  /* 0x0000008b6f6f7220 */ /* 0x000fe20000400000 */
[----:B------:R-:W-:Y:S01]  /*7d60*/  F2FP.F16.F32.PACK_AB R107, RZ, R107 ;  /* 0x0000006bff6b723e */ /* 0x000fe200000000ff */
[----:B------:R0:W-:Y:S01]  /*7d70*/  @P3 STG.E.U16 desc[UR36][R10.64+0x2], R123 ;  /* 0x0000027b0a003986 */ /* 0x0001e2000c101524 */
[----:B------:R-:W-:Y:S01]  /*7d80*/  ISETP.GT.AND P3, PT, R0, 0x88, P2 ;  /* 0x000000880000780c */ /* 0x000fe20001764270 */
[-C--:B------:R-:W-:Y:S01]  /*7d90*/  FMUL R110, R110, R139.reuse ;  /* 0x0000008b6e6e7220 */ /* 0x080fe20000400000 */
[----:B------:R-:W-:Y:S01]  /*7da0*/  ISETP.GT.AND P2, PT, R3, 0x10, PT ;  /* 0x000000100300780c */ /* 0x000fe20003f44270 */
[----:B------:R-:W-:Y:S01]  /*7db0*/  @P5 STG.E.U16 desc[UR36][R14.64+0x10], R124 ;  /* 0x0000107c0e005986 */ /* 0x000fe2000c101524 */
[----:B------:R-:W-:Y:S01]  /*7dc0*/  ISETP.GT.AND P5, PT, R0, RZ, P0 ;  /* 0x000000ff0000720c */ /* 0x000fe200007a4270 */
[-C--:B------:R-:W-:Y:S01]  /*7dd0*/  FMUL R96, R96, R139.reuse ;  /* 0x0000008b60607220 */ /* 0x080fe20000400000 */
[----:B------:R-:W-:Y:S01]  /*7de0*/  F2FP.F16.F32.PACK_AB R108, RZ, R108 ;  /* 0x0000006cff6c723e */ /* 0x000fe200000000ff */
[----:B------:R-:W-:Y:S01]  /*7df0*/  @P4 STG.E.U16 desc[UR36][R20.64+0x12], R125 ;  /* 0x0000127d14004986 */ /* 0x000fe2000c101524 */
[----:B------:R-:W-:Y:S01]  /*7e00*/  ISETP.GT.AND P4, PT, R0, RZ, P2 ;  /* 0x000000ff0000720c */ /* 0x000fe20001784270 */
[----:B------:R-:W-:Y:S01]  /*7e10*/  FMUL R97, R97, R139 ;  /* 0x0000008b61617220 */ /* 0x000fe20000400000 */
[----:B------:R-:W-:Y:S01]  /*7e20*/  F2FP.F16.F32.PACK_AB R109, RZ, R109 ;  /* 0x0000006dff6d723e */ /* 0x000fe200000000ff */
[----:B------:R-:W-:Y:S01]  /*7e30*/  FMUL R99, R99, R139 ;  /* 0x0000008b63637220 */ /* 0x000fe20000400000 */
[----:B------:R-:W-:Y:S01]  /*7e40*/  F2FP.F16.F32.PACK_AB R111, RZ, R111 ;  /* 0x0000006fff6f723e */ /* 0x000fe200000000ff */
[----:B0-----:R-:W-:Y:S01]  /*7e50*/  @P3 IMAD.MOV.U32 R10, RZ, RZ, R12 ;  /* 0x000000ffff0a3224 */ /* 0x001fe200078e000c */
[----:B------:R-:W-:Y:S01]  /*7e60*/  F2FP.F16.F32.PACK_AB R110, RZ, R110 ;  /* 0x0000006eff6e723e */ /* 0x000fe200000000ff */
[----:B------:R-:W-:-:S02]  /*7e70*/  @P3 IMAD.MOV.U32 R11, RZ, RZ, R13 ;  /* 0x000000ffff0b3224 */ /* 0x000fc400078e000d */
[-C--:B------:R-:W-:Y:S01]  /*7e80*/  FMUL R98, R98, R139.reuse ;  /* 0x0000008b62627220 */ /* 0x080fe20000400000 */
[----:B------:R-:W-:Y:S01]  /*7e90*/  F2FP.F16.F32.PACK_AB R96, RZ, R96 ;  /* 0x00000060ff60723e */ /* 0x000fe200000000ff */
[----:B------:R-:W-:Y:S01]  /*7ea0*/  FMUL R100, R100, R139 ;  /* 0x0000008b64647220 */ /* 0x000fe20000400000 */
[----:B------:R-:W-:Y:S01]  /*7eb0*/  F2FP.F16.F32.PACK_AB R97, RZ, R97 ;  /* 0x00000061ff61723e */ /* 0x000fe200000000ff */
[----:B------:R0:W-:Y:S01]  /*7ec0*/  @P3 STG.E.U16 desc[UR36][R10.64+0x10], R126 ;  /* 0x0000107e0a003986 */ /* 0x0001e2000c101524 */
[----:B------:R-:W-:Y:S01]  /*7ed0*/  ISETP.GT.AND P3, PT, R0, 0x8, P2 ;  /* 0x000000080000780c */ /* 0x000fe20001764270 */
[----:B------:R-:W-:Y:S01]  /*7ee0*/  FMUL R101, R101, R139 ;  /* 0x0000008b65657220 */ /* 0x000fe20000400000 */
[----:B------:R-:W-:Y:S01]  /*7ef0*/  F2FP.F16.F32.PACK_AB R99, RZ, R99 ;  /* 0x00000063ff63723e */ /* 0x000fe200000000ff */
[----:B------:R1:W-:Y:S01]  /*7f00*/  @P1 STG.E.U16 desc[UR36][R12.64+0x12], R127 ;  /* 0x0000127f0c001986 */ /* 0x0003e2000c101524 */
[----:B------:R-:W-:Y:S01]  /*7f10*/  ISETP.GT.AND P1, PT, R3, 0x18, PT ;  /* 0x000000180300780c */ /* 0x000fe20003f24270 */
[-C--:B------:R-:W-:Y:S01]  /*7f20*/  FMUL R102, R102, R139.reuse ;  /* 0x0000008b66667220 */ /* 0x080fe20000400000 */
[----:B------:R-:W-:Y:S01]  /*7f30*/  F2FP.F16.F32.PACK_AB R98, RZ, R98 ;  /* 0x00000062ff62723e */ /* 0x000fe200000000ff */
[----:B------:R1:W-:Y:S01]  /*7f40*/  @P5 STG.E.U16 desc[UR36][R6.64+0x22], R113 ;  /* 0x0000227106005986 */ /* 0x0003e2000c101524 */
[C---:B------:R-:W-:Y:S01]  /*7f50*/  ISETP.GT.AND P5, PT, R0.reuse, 0x8, P0 ;  /* 0x000000080000780c */ /* 0x040fe200007a4270 */
[----:B------:R-:W-:Y:S01]  /*7f60*/  FMUL R103, R103, R139 ;  /* 0x0000008b67677220 */ /* 0x000fe20000400000 */
[----:B------:R-:W-:Y:S01]  /*7f70*/  F2FP.F16.F32.PACK_AB R100, RZ, R100 ;  /* 0x00000064ff64723e */ /* 0x000fe200000000ff */
[----:B------:R1:W-:Y:S01]  /*7f80*/  @P4 STG.E.U16 desc[UR36][R6.64+0x20], R112 ;  /* 0x0000207006004986 */ /* 0x0003e2000c101524 */
[----:B------:R-:W-:Y:S01]  /*7f90*/  ISETP.GT.AND P4, PT, R0, RZ, P1 ;  /* 0x000000ff0000720c */ /* 0x000fe20000f84270 */
[----:B0-----:R-:W-:Y:S01]  /*7fa0*/  IMAD.WIDE.U32 R10, R4, 0xf0, R8 ;  /* 0x000000f0040a7825 */ /* 0x001fe200078e0008 */
[----:B------:R-:W-:Y:S01]  /*7fb0*/  F2FP.F16.F32.PACK_AB R101, RZ, R101 ;  /* 0x00000065ff65723e */ /* 0x000fe200000000ff */
[----:B------:R1:W-:Y:S01]  /*7fc0*/  @P3 STG.E.U16 desc[UR36][R8.64+0x20], R114 ;  /* 0x0000207208003986 */ /* 0x0003e2000c101524 */
[----:B------:R-:W-:Y:S01]  /*7fd0*/  ISETP.GT.AND P3, PT, R3, 0x19, PT ;  /* 0x000000190300780c */ /* 0x000fe20003f64270 */
[----:B------:R-:W-:Y:S01]  /*7fe0*/  IMAD.IADD R11, R5, 0x1, R11 ;  /* 0x00000001050b7824 */ /* 0x000fe200078e020b */
[----:B------:R-:W-:Y:S01]  /*7ff0*/  F2FP.F16.F32.PACK_AB R102, RZ, R102 ;  /* 0x00000066ff66723e */ /* 0x000fe200000000ff */
[----:B------:R-:W-:Y:S01]  /*8000*/  FMUL R88, R88, R139 ;  /* 0x0000008b58587220 */ /* 0x000fe20000400000 */
[----:B------:R-:W-:Y:S01]  /*8010*/  F2FP.F16.F32.PACK_AB R103, RZ, R103 ;  /* 0x00000067ff67723e */ /* 0x000fe200000000ff */
[----:B------:R1:W-:Y:S01]  /*8020*/  @P5 STG.E.U16 desc[UR36][R8.64+0x22], R115 ;  /* 0x0000227308005986 */ /* 0x0003e2000c101524 */
[----:B------:R-:W-:Y:S01]  /*8030*/  ISETP.GT.AND P5, PT, R0, RZ, P3 ;  /* 0x000000ff0000720c */ /* 0x000fe20001fa4270 */
[-C--:B------:R-:W-:Y:S01]  /*8040*/  FMUL R89, R89, R139.reuse ;  /* 0x0000008b59597220 */ /* 0x080fe20000400000 */
[-C--:B------:R-:W-:Y:S01]  /*8050*/  FMUL R90, R90, R139.reuse ;  /* 0x0000008b5a5a7220 */ /* 0x080fe20000400000 */
[----:B------:R1:W-:Y:S01]  /*8060*/  @P4 STG.E.U16 desc[UR36][R6.64+0x30], R116 ;  /* 0x0000307406004986 */ /* 0x0003e2000c101524 */
[----:B------:R-:W-:Y:S01]  /*8070*/  ISETP.GT.AND P4, PT, R0, 0x8, P1 ;  /* 0x000000080000780c */ /* 0x000fe20000f84270 */
[-C--:B------:R-:W-:Y:S01]  /*8080*/  FMUL R91, R91, R139.reuse ;  /* 0x0000008b5b5b7220 */ /* 0x080fe20000400000 */
[----:B------:R-:W-:Y:S01]  /*8090*/  F2FP.F16.F32.PACK_AB R88, RZ, R88 ;  /* 0x00000058ff58723e */ /* 0x000fe200000000ff */
[----:B------:R-:W-:Y:S01]  /*80a0*/  FMUL R93, R93, R139 ;  /* 0x0000008b5d5d7220 */ /* 0x000fe20000400000 */
[----:B------:R-:W-:Y:S01]  /*80b0*/  F2FP.F16.F32.PACK_AB R89, RZ, R89 ;  /* 0x00000059ff59723e */ /* 0x000fe200000000ff */
[-C--:B------:R-:W-:Y:S01]  /*80c0*/  FMUL R92, R92, R139.reuse ;  /* 0x0000008b5c5c7220 */ /* 0x080fe20000400000 */
[----:B------:R-:W-:Y:S01]  /*80d0*/  F2FP.F16.F32.PACK_AB R90, RZ, R90 ;  /* 0x0000005aff5a723e */ /* 0x000fe200000000ff */
[----:B------:R-:W-:Y:S01]  /*80e0*/  FMUL R94, R94, R139 ;  /* 0x0000008b5e5e7220 */ /* 0x000fe20000400000 */
[----:B------:R-:W-:Y:S01]  /*80f0*/  F2FP.F16.F32.PACK_AB R91, RZ, R91 ;  /* 0x0000005bff5b723e */ /* 0x000fe200000000ff */
[----:B------:R1:W-:Y:S01]  /*8100*/  @P5 STG.E.U16 desc[UR36][R6.64+0x32], R117 ;  /* 0x0000327506005986 */ /* 0x0003e2000c101524 */
[C---:B------:R-:W-:Y:S01]  /*8110*/  ISETP.GT.AND P5, PT, R0.reuse, 0x8, P3 ;  /* 0x000000080000780c */ /* 0x040fe20001fa4270 */
[----:B------:R-:W-:Y:S01]  /*8120*/  FMUL R95, R95, R139 ;  /* 0x0000008b5f5f7220 */ /* 0x000fe20000400000 */
[----:B------:R-:W-:Y:S01]  /*8130*/  F2FP.F16.F32.PACK_AB R93, RZ, R93 ;  /* 0x0000005dff5d723e */ /* 0x000fe200000000ff */
[----:B------:R1:W-:Y:S01]  /*8140*/  @P4 STG.E.U16 desc[UR36][R8.64+0x30], R118 ;  /* 0x0000307608004986 */ /* 0x0003e2000c101524 */
[----:B------:R-:W-:Y:S01]  /*8150*/  ISETP.GT.AND P4, PT, R0, 0x80, P2 ;  /* 0x000000800000780c */ /* 0x000fe20001784270 */
[-C--:B------:R-:W-:Y:S01]  /*8160*/  FMUL R80, R80, R139.reuse ;  /* 0x0000008b50507220 */ /* 0x080fe20000400000 */
[----:B------:R-:W-:Y:S01]  /*8170*/  ISETP.GT.AND P2, PT, R0, 0x88, P2 ;  /* 0x000000880000780c */ /* 0x000fe20001744270 */
[-C--:B------:R-:W-:Y:S01]  /*8180*/  FMUL R81, R81, R139.reuse ;  /* 0x0000008b51517220 */ /* 0x080fe20000400000 */
[----:B------:R-:W-:Y:S01]  /*8190*/  F2FP.F16.F32.PACK_AB R92, RZ, R92 ;  /* 0x0000005cff5c723e */ /* 0x000fe200000000ff */
[-C--:B------:R-:W-:Y:S01]  /*81a0*/  FMUL R83, R83, R139.reuse ;  /* 0x0000008b53537220 */ /* 0x080fe20000400000 */
[----:B------:R-:W-:Y:S01]  /*81b0*/  F2FP.F16.F32.PACK_AB R94, RZ, R94 ;  /* 0x0000005eff5e723e */ /* 0x000fe200000000ff */
[----:B------:R-:W-:Y:S01]  /*81c0*/  FMUL R82, R82, R139 ;  /* 0x0000008b52527220 */ /* 0x000fe20000400000 */
[----:B------:R-:W-:Y:S01]  /*81d0*/  F2FP.F16.F32.PACK_AB R95, RZ, R95 ;  /* 0x0000005fff5f723e */ /* 0x000fe200000000ff */
[----:B------:R1:W-:Y:S01]  /*81e0*/  @P5 STG.E.U16 desc[UR36][R8.64+0x32], R119 ;  /* 0x0000327708005986 */ /* 0x0003e2000c101524 */
[----:B------:R-:W-:Y:S01]  /*81f0*/  IADD3 R4, P5, R141, R10, RZ ;  /* 0x0000000a8d047210 */ /* 0x000fe20007fbe0ff */
[-C--:B------:R-:W-:Y:S01]  /*8200*/  FMUL R84, R84, R139.reuse ;  /* 0x0000008b54547220 */ /* 0x080fe20000400000 */
[----:B------:R-:W-:Y:S01]  /*8210*/  F2FP.F16.F32.PACK_AB R80, RZ, R80 ;  /* 0x00000050ff50723e */ /* 0x000fe200000000ff */
[----:B------:R1:W-:Y:S01]  /*8220*/  @P4 STG.E.U16 desc[UR36][R10.64+0x20], R104 ;  /* 0x000020680a004986 */ /* 0x0003e2000c101524 */
[C---:B------:R-:W-:Y:S01]  /*8230*/  ISETP.GT.AND P4, PT, R0.reuse, 0x80, P0 ;  /* 0x000000800000780c */ /* 0x040fe20000784270 */
[----:B------:R-:W-:Y:S01]  /*8240*/  IMAD.X R5, R137, 0x1, R11, P5 ;  /* 0x0000000189057824 */ /* 0x000fe200028e060b */
[----:B------:R-:W-:Y:S01]  /*8250*/  ISETP.GT.AND P0, PT, R0, 0x88, P0 ;  /* 0x000000880000780c */ /* 0x000fe20000704270 */
[----:B------:R-:W-:Y:S01]  /*8260*/  FMUL R85, R85, R139 ;  /* 0x0000008b55557220 */ /* 0x000fe20000400000 */
[----:B------:R-:W-:Y:S01]  /*8270*/  F2FP.F16.F32.PACK_AB R81, RZ, R81 ;  /* 0x00000051ff51723e */ /* 0x000fe200000000ff */
[----:B------:R-:W-:Y:S01]  /*8280*/  FMUL R86, R86, R139 ;  /* 0x0000008b56567220 */ /* 0x000fe20000400000 */
[----:B------:R-:W-:Y:S01]  /*8290*/  F2FP.F16.F32.PACK_AB R83, RZ, R83 ;  /* 0x00000053ff53723e */ /* 0x000fe200000000ff */
[-C--:B------:R-:W-:Y:S01]  /*82a0*/  FMUL R87, R87, R139.reuse ;  /* 0x0000008b57577220 */ /* 0x080fe20000400000 */
[----:B------:R-:W-:Y:S01]  /*82b0*/  F2FP.F16.F32.PACK_AB R82, RZ, R82 ;  /* 0x00000052ff52723e */ /* 0x000fe200000000ff */
[-C--:B------:R-:W-:Y:S01]  /*82c0*/  FMUL R72, R72, R139.reuse ;  /* 0x0000008b48487220 */ /* 0x080fe20000400000 */
[----:B------:R-:W-:Y:S01]  /*82d0*/  F2FP.F16.F32.PACK_AB R84, RZ, R84 ;  /* 0x00000054ff54723e */ /* 0x000fe200000000ff */
[----:B------:R-:W-:Y:S01]  /*82e0*/  FMUL R73, R73, R139 ;  /* 0x0000008b49497220 */ /* 0x000fe20000400000 */
[----:B------:R-:W-:Y:S01]  /*82f0*/  F2FP.F16.F32.PACK_AB R85, RZ, R85 ;  /* 0x00000055ff55723e */ /* 0x000fe200000000ff */
[----:B------:R1:W-:Y:S01]  /*8300*/  @P4 STG.E.U16 desc[UR36][R10.64+0x22], R105 ;  /* 0x000022690a004986 */ /* 0x0003e2000c101524 */
[----:B------:R-:W-:Y:S01]  /*8310*/  ISETP.GT.AND P4, PT, R0, 0x80, P1 ;  /* 0x000000800000780c */ /* 0x000fe20000f84270 */
[-C--:B------:R-:W-:Y:S01]  /*8320*/  FMUL R74, R74, R139.reuse ;  /* 0x0000008b4a4a7220 */ /* 0x080fe20000400000 */
[C---:B------:R-:W-:Y:S01]  /*8330*/  ISETP.GT.AND P1, PT, R0.reuse, 0x88, P1 ;  /* 0x000000880000780c */ /* 0x040fe20000f24270 */
[----:B------:R1:W-:Y:S01]  /*8340*/  @P2 STG.E.U16 desc[UR36][R4.64+0x20], R106 ;  /* 0x0000206a04002986 */ /* 0x0003e2000c101524 */
[C---:B------:R-:W-:Y:S01]  /*8350*/  ISETP.GT.AND P2, PT, R0.reuse, 0x80, P3 ;  /* 0x000000800000780c */ /* 0x040fe20001f44270 */
[-C--:B------:R-:W-:Y:S01]  /*8360*/  FMUL R75, R75, R139.reuse ;  /* 0x0000008b4b4b7220 */ /* 0x080fe20000400000 */
[----:B------:R-:W-:Y:S01]  /*8370*/  ISETP.GT.AND P3, PT, R0, 0x88, P3 ;  /* 0x000000880000780c */ /* 0x000fe20001f64270 */
[----:B------:R1:W-:Y:S01]  /*8380*/  @P0 STG.E.U16 desc[UR36][R4.64+0x22], R107 ;  /* 0x0000226b04000986 */ /* 0x0003e2000c101524 */
[----:B------:R-:W-:Y:S01]  /*8390*/  F2FP.F16.F32.PACK_AB R86, RZ, R86 ;  /* 0x00000056ff56723e */ /* 0x000fe200000000ff */
[----:B------:R-:W-:Y:S01]  /*83a0*/  FMUL R77, R77, R139 ;  /* 0x0000008b4d4d7220 */ /* 0x000fe20000400000 */
[----:B------:R-:W-:Y:S01]  /*83b0*/  F2FP.F16.F32.PACK_AB R87, RZ, R87 ;  /* 0x00000057ff57723e */ /* 0x000fe200000000ff */
[----:B------:R-:W-:Y:S01]  /*83c0*/  FMUL R76, R76, R139 ;  /* 0x0000008b4c4c7220 */ /* 0x000fe20000400000 */
[----:B------:R-:W-:Y:S01]  /*83d0*/  F2FP.F16.F32.PACK_AB R72, RZ, R72 ;  /* 0x00000048ff48723e */ /* 0x000fe200000000ff */
[----:B------:R1:W-:Y:S01]  /*83e0*/  @P4 STG.E.U16 desc[UR36][R10.64+0x30], R108 ;  /* 0x0000306c0a004986 */ /* 0x0003e2000c101524 */
[----:B------:R-:W-:Y:S01]  /*83f0*/  F2FP.F16.F32.PACK_AB R73, RZ, R73 ;  /* 0x00000049ff49723e */ /* 0x000fe200000000ff */
[-C--:B------:R-:W-:Y:S01]  /*8400*/  FMUL R78, R78, R139.reuse ;  /* 0x0000008b4e4e7220 */ /* 0x080fe20000400000 */
[----:B------:R-:W-:Y:S01]  /*8410*/  F2FP.F16.F32.PACK_AB R74, RZ, R74 ;  /* 0x0000004aff4a723e */ /* 0x000fe200000000ff */
[----:B------:R1:W-:Y:S01]  /*8420*/  @P2 STG.E.U16 desc[UR36][R10.64+0x32], R109 ;  /* 0x0000326d0a002986 */ /* 0x0003e2000c101524 */
[----:B------:R-:W-:Y:S01]  /*8430*/  ISETP.GT.AND P2, PT, R3, 0x21, PT ;  /* 0x000000210300780c */ /* 0x000fe20003f44270 */
[----:B------:R-:W-:Y:S01]  /*8440*/  FMUL R79, R79, R139 ;  /* 0x0000008b4f4f7220 */ /* 0x000fe20000400000 */
[----:B------:R-:W-:Y:S01]  /*8450*/  F2FP.F16.F32.PACK_AB R75, RZ, R75 ;  /* 0x0000004bff4b723e */ /* 0x000fe200000000ff */
[----:B------:R1:W-:Y:S01]  /*8460*/  @P3 STG.E.U16 desc[UR36][R4.64+0x32], R111 ;  /* 0x0000326f04003986 */ /* 0x0003e2000c101524 */
[----:B------:R-:W-:Y:S01]  /*8470*/  ISETP.GT.AND P3, PT, R3, 0x20, PT ;  /* 0x000000200300780c */ /* 0x000fe20003f64270 */
[-C--:B------:R-:W-:Y:S01]  /*8480*/  FMUL R64, R64, R139.reuse ;  /* 0x0000008b40407220 */ /* 0x080fe20000400000 */
[C---:B------:R-:W-:Y:S01]  /*8490*/  ISETP.GT.AND P4, PT, R0.reuse, RZ, P2 ;  /* 0x000000ff0000720c */ /* 0x040fe20001784270 */
[----:B------:R1:W-:Y:S01]  /*84a0*/  @P1 STG.E.U16 desc[UR36][R4.64+0x30], R110 ;  /* 0x0000306e04001986 */ /* 0x0003e2000c101524 */
[C---:B------:R-:W-:Y:S01]  /*84b0*/  ISETP.GT.AND P0, PT, R0.reuse, RZ, P3 ;  /* 0x000000ff0000720c */ /* 0x040fe20001f04270 */
[-C--:B------:R-:W-:Y:S01]  /*84c0*/  FMUL R65, R65, R139.reuse ;  /* 0x0000008b41417220 */ /* 0x080fe20000400000 */
[C---:B------:R-:W-:Y:S01]  /*84d0*/  ISETP.GT.AND P1, PT, R0.reuse, 0x8, P2 ;  /* 0x000000080000780c */ /* 0x040fe20001724270 */
[-C--:B------:R-:W-:Y:S01]  /*84e0*/  FMUL R67, R67, R139.reuse ;  /* 0x0000008b43437220 */ /* 0x080fe20000400000 */
[----:B------:R-:W-:Y:S01]  /*84f0*/  ISETP.GT.AND P5, PT, R0, 0x8, P3 ;  /* 0x000000080000780c */ /* 0x000fe20001fa4270 */
[----:B------:R-:W-:Y:S01]  /*8500*/  FMUL R66, R66, R139 ;  /* 0x0000008b42427220 */ /* 0x000fe20000400000 */
[----:B------:R-:W-:Y:S01]  /*8510*/  F2FP.F16.F32.PACK_AB R77, RZ, R77 ;  /* 0x0000004dff4d723e */ /* 0x000fe200000000ff */
[-C--:B------:R-:W-:Y:S01]  /*8520*/  FMUL R68, R68, R139.reuse ;  /* 0x0000008b44447220 */ /* 0x080fe20000400000 */
        /* <DEDUP_REMOVED lines=13> */
[----:B------:R-:W-:Y:S01]  /*8600*/  FMUL R56, R56, R139 ;  /* 0x0000008b38387220 */ /* 0x000fe20000400000 */
[----:B------:R-:W-:Y:S01]  /*8610*/  F2FP.F16.F32.PACK_AB R67, RZ, R67 ;  /* 0x00000043ff43723e */ /* 0x000fe200000000ff */
[----:B------:R1:W-:Y:S01]  /*8620*/  @P5 STG.E.U16 desc[UR36][R8.64+0x40], R98 ;  /* 0x0000406208005986 */ /* 0x0003e2000c101524 */
[C---:B------:R-:W-:Y:S01]  /*8630*/  ISETP.GT.AND P5, PT, R0.reuse, RZ, P0 ;  /* 0x000000ff0000720c */ /* 0x040fe200007a4270 */
[-C--:B------:R-:W-:Y:S01]  /*8640*/  FMUL R57, R57, R139.reuse ;  /* 0x0000008b39397220 */ /* 0x080fe20000400000 */
[----:B------:R-:W-:Y:S01]  /*8650*/  ISETP.GT.AND P4, PT, R0, RZ, P1 ;  /* 0x000000ff0000720c */ /* 0x000fe20000f84270 */
[-C--:B------:R-:W-:Y:S01]  /*8660*/  FMUL R58, R58, R139.reuse ;  /* 0x0000008b3a3a7220 */ /* 0x080fe20000400000 */
[----:B------:R-:W-:Y:S01]  /*8670*/  F2FP.F16.F32.PACK_AB R66, RZ, R66 ;  /* 0x00000042ff42723e */ /* 0x000fe200000000ff */
        /* <DEDUP_REMOVED lines=10> */
[-C--:B------:R-:W-:Y:S01]  /*8720*/  FMUL R63, R63, R139.reuse ;  /* 0x0000008b3f3f7220 */ /* 0x080fe20000400000 */
[----:B------:R-:W-:Y:S01]  /*8730*/  F2FP.F16.F32.PACK_AB R56, RZ, R56 ;  /* 0x00000038ff38723e */ /* 0x000fe200000000ff */
[----:B------:R1:W-:Y:S01]  /*8740*/  @P4 STG.E.U16 desc[UR36][R6.64+0x52], R101 ;  /* 0x0000526506004986 */ /* 0x0003e2000c101524 */
[----:B------:R-:W-:Y:S01]  /*8750*/  ISETP.GT.AND P4, PT, R0, 0x8, P1 ;  /* 0x000000080000780c */ /* 0x000fe20000f84270 */
[----:B------:R-:W-:Y:S01]  /*8760*/  FMUL R48, R48, R139 ;  /* 0x0000008b30307220 */ /* 0x000fe20000400000 */
[----:B------:R-:W-:Y:S01]  /*8770*/  F2FP.F16.F32.PACK_AB R57, RZ, R57 ;  /* 0x00000039ff39723e */ /* 0x000fe200000000ff */
[-C--:B------:R-:W-:Y:S01]  /*8780*/  FMUL R49, R49, R139.reuse ;  /* 0x0000008b31317220 */ /* 0x080fe20000400000 */
[----:B------:R-:W-:Y:S01]  /*8790*/  F2FP.F16.F32.PACK_AB R58, RZ, R58 ;  /* 0x0000003aff3a723e */ /* 0x000fe200000000ff */
[----:B------:R-:W-:Y:S01]  /*87a0*/  FMUL R51, R51, R139 ;  /* 0x0000008b33337220 */ /* 0x000fe20000400000 */
        /* <DEDUP_REMOVED lines=30> */
[----:B------:R-:W-:Y:S01]  /*8990*/  ISETP.GT.AND P2, PT, R3, 0x31, PT ;  /* 0x000000310300780c */ /* 0x000fe20003f44270 */
[----:B------:R-:W-:Y:S01]  /*89a0*/  FMUL R44, R44, R139 ;  /* 0x0000008b2c2c7220 */ /* 0x000fe20000400000 */
[----:B------:R-:W-:Y:S01]  /*89b0*/  F2FP.F16.F32.PACK_AB R51, RZ, R51 ;  /* 0x00000033ff33723e */ /* 0x000fe200000000ff */
[-C--:B------:R-:W-:Y:S01]  /*89c0*/  FMUL R45, R45, R139.reuse ;  /* 0x0000008b2d2d7220 */ /* 0x080fe20000400000 */
[----:B------:R-:W-:Y:S01]  /*89d0*/  F2FP.F16.F32.PACK_AB R50, RZ, R50 ;  /* 0x00000032ff32723e */ /* 0x000fe200000000ff */
[----:B------:R1:W-:Y:S01]  /*89e0*/  @P4 STG.E.U16 desc[UR36][R10.64+0x50], R92 ;  /* 0x0000505c0a004986 */ /* 0x0003e2000c101524 */
[----:B------:R-:W-:Y:S01]  /*89f0*/  ISETP.GT.AND P4, PT, R0, RZ, P2 ;  /* 0x000000ff0000720c */ /* 0x000fe20001784270 */
[-C--:B------:R-:W-:Y:S01]  /*8a00*/  FMUL R46, R46, R139.reuse ;  /* 0x0000008b2e2e7220 */ /* 0x080fe20000400000 */
[----:B------:R-:W-:Y:S01]  /*8a10*/  F2FP.F16.F32.PACK_AB R52, RZ, R52 ;  /* 0x00000034ff34723e */ /* 0x000fe200000000ff */
[----:B------:R1:W-:Y:S01]  /*8a20*/  @P3 STG.E.U16 desc[UR36][R10.64+0x52], R93 ;  /* 0x0000525d0a003986 */ /* 0x0003e2000c101524 */
[----:B------:R-:W-:Y:S01]  /*8a30*/  ISETP.GT.AND P3, PT, R3, 0x30, PT ;  /* 0x000000300300780c */ /* 0x000fe20003f64270 */
[----:B------:R-:W-:Y:S01]  /*8a40*/  FMUL R47, R47, R139 ;  /* 0x0000008b2f2f7220 */ /* 0x000fe20000400000 */
[----:B------:R-:W-:Y:S01]  /*8a50*/  F2FP.F16.F32.PACK_AB R53, RZ, R53 ;  /* 0x00000035ff35723e */ /* 0x000fe200000000ff */
[----:B------:R1:W-:Y:S01]  /*8a60*/  @P0 STG.E.U16 desc[UR36][R4.64+0x50], R94 ;  /* 0x0000505e04000986 */ /* 0x0003e2000c101524 */
[----:B------:R-:W-:Y:S01]  /*8a70*/  ISETP.GT.AND P0, PT, R0, RZ, P3 ;  /* 0x000000ff0000720c */ /* 0x000fe20001f04270 */
[-C--:B------:R-:W-:Y:S01]  /*8a80*/  FMUL R32, R32, R139.reuse ;  /* 0x0000008b20207220 */ /* 0x080fe20000400000 */
[C---:B------:R-:W-:Y:S01]  /*8a90*/  ISETP.GT.AND P5, PT, R0.reuse, 0x8, P3 ;  /* 0x000000080000780c */ /* 0x040fe20001fa4270 */
[----:B------:R1:W-:Y:S01]  /*8aa0*/  @P1 STG.E.U16 desc[UR36][R4.64+0x52], R95 ;  /* 0x0000525f04001986 */ /* 0x0003e2000c101524 */
[----:B------:R-:W-:Y:S01]  /*8ab0*/  ISETP.GT.AND P1, PT, R0, 0x8, P2 ;  /* 0x000000080000780c */ /* 0x000fe20001724270 */
[----:B------:R-:W-:Y:S01]  /*8ac0*/  FMUL R33, R33, R139 ;  /* 0x0000008b21217220 */ /* 0x000fe20000400000 */
[----:B------:R-:W-:Y:S01]  /*8ad0*/  F2FP.F16.F32.PACK_AB R54, RZ, R54 ;  /* 0x00000036ff36723e */ /* 0x000fe200000000ff */
[----:B------:R1:W-:Y:S01]  /*8ae0*/  @P4 STG.E.U16 desc[UR36][R6.64+0x62], R81 ;  /* 0x0000625106004986 */ /* 0x0003e2000c101524 */
[----:B------:R-:W-:Y:S01]  /*8af0*/  F2FP.F16.F32.PACK_AB R55, RZ, R55 ;  /* 0x00000037ff37723e */ /* 0x000fe200000000ff */
[-C--:B------:R-:W-:Y:S01]  /*8b00*/  FMUL R34, R34, R139.reuse ;  /* 0x0000008b22227220 */ /* 0x080fe20000400000 */
[----:B------:R-:W-:Y:S01]  /*8b10*/  F2FP.F16.F32.PACK_AB R40, RZ, R40 ;  /* 0x00000028ff28723e */ /* 0x000fe200000000ff */
[----:B------:R-:W-:Y:S01]  /*8b20*/  FMUL R35, R35, R139 ;  /* 0x0000008b23237220 */ /* 0x000fe20000400000 */
[----:B------:R-:W-:Y:S01]  /*8b30*/  F2FP.F16.F32.PACK_AB R41, RZ, R41 ;  /* 0x00000029ff29723e */ /* 0x000fe200000000ff */
[----:B------:R1:W-:Y:S01]  /*8b40*/  @P0 STG.E.U16 desc[UR36][R6.64+0x60], R80 ;  /* 0x0000605006000986 */ /* 0x0003e2000c101524 */
[C---:B------:R-:W-:Y:S01]  /*8b50*/  ISETP.GT.AND P0, PT, R3.reuse, 0x38, PT ;  /* 0x000000380300780c */ /* 0x040fe20003f04270 */
        /* <DEDUP_REMOVED lines=9> */
[----:B------:R-:W-:Y:S01]  /*8bf0*/  ISETP.GT.AND P4, PT, R0, RZ, P1 ;  /* 0x000000ff0000720c */ /* 0x000fe20000f84270 */
        /* <DEDUP_REMOVED lines=10> */
[----:B------:R1:W-:Y:S01]  /*8ca0*/  @P5 STG.E.U16 desc[UR36][R6.64+0x70], R84 ;  /* 0x0000705406005986 */ /* 0x0003e2000c101524 */
[----:B------:R-:W-:Y:S01]  /*8cb0*/  ISETP.GT.AND P5, PT, R0, 0x8, P0 ;  /* 0x000000080000780c */ /* 0x000fe200007a4270 */
[----:B------:R-:W-:Y:S01]  /*8cc0*/  FMUL R28, R28, R139 ;  /* 0x0000008b1c1c7220 */ /* 0x000fe20000400000 */
[----:B------:R-:W-:Y:S01]  /*8cd0*/  F2FP.F16.F32.PACK_AB R33, RZ, R33 ;  /* 0x00000021ff21723e */ /* 0x000fe200000000ff */
[----:B------:R1:W-:Y:S01]  /*8ce0*/  @P4 STG.E.U16 desc[UR36][R6.64+0x72], R85 ;  /* 0x0000725506004986 */ /* 0x0003e2000c101524 */
[----:B------:R-:W-:Y:S01]  /*8cf0*/  ISETP.GT.AND P4, PT, R0, 0x8, P1 ;  /* 0x000000080000780c */ /* 0x000fe20000f84270 */
[-C--:B------:R-:W-:Y:S01]  /*8d00*/  FMUL R29, R29, R139.reuse ;  /* 0x0000008b1d1d7220 */ /* 0x080fe20000400000 */
[----:B------:R-:W-:Y:S01]  /*8d10*/  F2FP.F16.F32.PACK_AB R34, RZ, R34 ;  /* 0x00000022ff22723e */ /* 0x000fe200000000ff */
[----:B------:R-:W-:Y:S01]  /*8d20*/  FMUL R30, R30, R139 ;  /* 0x0000008b1e1e7220 */ /* 0x000fe20000400000 */
[----:B------:R-:W-:Y:S01]  /*8d30*/  F2FP.F16.F32.PACK_AB R35, RZ, R35 ;  /* 0x00000023ff23723e */ /* 0x000fe200000000ff */
[----:B------:R-:W-:Y:S01]  /*8d40*/  FMUL R31, R31, R139 ;  /* 0x0000008b1f1f7220 */ /* 0x000fe20000400000 */
[----:B------:R-:W-:-:S02]  /*8d50*/  F2FP.F16.F32.PACK_AB R36, RZ, R36 ;  /* 0x00000024ff24723e */ /* 0x000fc400000000ff */
[----:B------:R-:W-:Y:S01]  /*8d60*/  F2FP.F16.F32.PACK_AB R37, RZ, R37 ;  /* 0x00000025ff25723e */ /* 0x000fe200000000ff */
[----:B------:R1:W-:Y:S01]  /*8d70*/  @P5 STG.E.U16 desc[UR36][R8.64+0x70], R86 ;  /* 0x0000705608005986 */ /* 0x0003e2000c101524 */
[C---:B------:R-:W-:Y:S02]  /*8d80*/  ISETP.GT.AND P5, PT, R0.reuse, 0x80, P3 ;  /* 0x000000800000780c */ /* 0x040fe40001fa4270 */
[C---:B------:R-:W-:Y:S01]  /*8d90*/  ISETP.GT.AND P3, PT, R0.reuse, 0x88, P3 ;  /* 0x000000880000780c */ /* 0x040fe20001f64270 */
[----:B------:R1:W-:Y:S01]  /*8da0*/  @P4 STG.E.U16 desc[UR36][R8.64+0x72], R87 ;  /* 0x0000725708004986 */ /* 0x0003e2000c101524 */
[C---:B------:R-:W-:Y:S02]  /*8db0*/  ISETP.GT.AND P4, PT, R0.reuse, 0x80, P2 ;  /* 0x000000800000780c */ /* 0x040fe40001784270 */
[----:B------:R-:W-:Y:S02]  /*8dc0*/  ISETP.GT.AND P2, PT, R0, 0x88, P2 ;  /* 0x000000880000780c */ /* 0x000fe40001744270 */
[----:B------:R-:W-:-:S02]  /*8dd0*/  F2FP.F16.F32.PACK_AB R38, RZ, R38 ;  /* 0x00000026ff26723e */ /* 0x000fc400000000ff */
[----:B------:R-:W-:Y:S02]  /*8de0*/  F2FP.F16.F32.PACK_AB R39, RZ, R39 ;  /* 0x00000027ff27723e */ /* 0x000fe400000000ff */
[----:B------:R-:W-:Y:S01]  /*8df0*/  F2FP.F16.F32.PACK_AB R24, RZ, R24 ;  /* 0x00000018ff18723e */ /* 0x000fe200000000ff */
[----:B------:R1:W-:Y:S01]  /*8e00*/  @P5 STG.E.U16 desc[UR36][R10.64+0x60], R72 ;  /* 0x000060480a005986 */ /* 0x0003e2000c101524 */
[----:B------:R-:W-:Y:S02]  /*8e10*/  F2FP.F16.F32.PACK_AB R25, RZ, R25 ;  /* 0x00000019ff19723e */ /* 0x000fe400000000ff */
[----:B------:R-:W-:Y:S01]  /*8e20*/  F2FP.F16.F32.PACK_AB R26, RZ, R26 ;  /* 0x0000001aff1a723e */ /* 0x000fe200000000ff */
[----:B------:R1:W-:Y:S01]  /*8e30*/  @P4 STG.E.U16 desc[UR36][R10.64+0x62], R73 ;  /* 0x000062490a004986 */ /* 0x0003e2000c101524 */
[C---:B------:R-:W-:Y:S02]  /*8e40*/  ISETP.GT.AND P4, PT, R0.reuse, 0x80, P0 ;  /* 0x000000800000780c */ /* 0x040fe40000784270 */
[C---:B------:R-:W-:Y:S01]  /*8e50*/  ISETP.GT.AND P0, PT, R0.reuse, 0x88, P0 ;  /* 0x000000880000780c */ /* 0x040fe20000704270 */
[----:B------:R1:W-:Y:S01]  /*8e60*/  @P3 STG.E.U16 desc[UR36][R4.64+0x60], R74 ;  /* 0x0000604a04003986 */ /* 0x0003e2000c101524 */
[----:B------:R-:W-:-:S02]  /*8e70*/  ISETP.GT.AND P3, PT, R0, 0x80, P1 ;  /* 0x000000800000780c */ /* 0x000fc40000f64270 */
[C---:B------:R-:W-:Y:S01]  /*8e80*/  ISETP.GT.AND P1, PT, R0.reuse, 0x88, P1 ;  /* 0x000000880000780c */ /* 0x040fe20000f24270 */
[----:B------:R1:W-:Y:S01]  /*8e90*/  @P2 STG.E.U16 desc[UR36][R4.64+0x62], R75 ;  /* 0x0000624b04002986 */ /* 0x0003e2000c101524 */
[C---:B------:R-:W-:Y:S02]  /*8ea0*/  ISETP.GT.AND P2, PT, R3.reuse, 0x41, PT ;  /* 0x000000410300780c */ /* 0x040fe40003f44270 */
[----:B------:R-:W-:Y:S02]  /*8eb0*/  F2FP.F16.F32.PACK_AB R27, RZ, R27 ;  /* 0x0000001bff1b723e */ /* 0x000fe400000000ff */
[----:B------:R-:W-:Y:S01]  /*8ec0*/  F2FP.F16.F32.PACK_AB R28, RZ, R28 ;  /* 0x0000001cff1c723e */ /* 0x000fe200000000ff */
[----:B------:R1:W-:Y:S01]  /*8ed0*/  @P4 STG.E.U16 desc[UR36][R10.64+0x70], R76 ;  /* 0x0000704c0a004986 */ /* 0x0003e2000c101524 */
[----:B------:R-:W-:Y:S02]  /*8ee0*/  ISETP.GT.AND P4, PT, R0, RZ, P2 ;  /* 0x000000ff0000720c */ /* 0x000fe40001784270 */
[----:B------:R-:W-:Y:S01]  /*8ef0*/  F2FP.F16.F32.PACK_AB R29, RZ, R29 ;  /* 0x0000001dff1d723e */ /* 0x000fe200000000ff */
[----:B------:R1:W-:Y:S01]  /*8f00*/  @P3 STG.E.U16 desc[UR36][R10.64+0x72], R77 ;  /* 0x0000724d0a003986 */ /* 0x0003e2000c101524 */
[----:B------:R-:W-:-:S02]  /*8f10*/  ISETP.GT.AND P3, PT, R3, 0x40, PT ;  /* 0x000000400300780c */ /* 0x000fc40003f64270 */
[----:B------:R-:W-:Y:S01]  /*8f20*/  F2FP.F16.F32.PACK_AB R30, RZ, R30 ;  /* 0x0000001eff1e723e */ /* 0x000fe200000000ff */
[----:B------:R1:W-:Y:S01]  /*8f30*/  @P0 STG.E.U16 desc[UR36][R4.64+0x70], R78 ;  /* 0x0000704e04000986 */ /* 0x0003e2000c101524 */
[C---:B------:R-:W-:Y:S02]  /*8f40*/  ISETP.GT.AND P0, PT, R0.reuse, RZ, P3 ;  /* 0x000000ff0000720c */ /* 0x040fe40001f04270 */
[C---:B------:R-:W-:Y:S01]  /*8f50*/  ISETP.GT.AND P5, PT, R0.reuse, 0x8, P3 ;  /* 0x000000080000780c */ /* 0x040fe20001fa4270 */
[----:B------:R1:W-:Y:S01]  /*8f60*/  @P1 STG.E.U16 desc[UR36][R4.64+0x72], R79 ;  /* 0x0000724f04001986 */ /* 0x0003e2000c101524 */
[----:B------:R-:W-:Y:S02]  /*8f70*/  ISETP.GT.AND P1, PT, R0, 0x8, P2 ;  /* 0x000000080000780c */ /* 0x000fe40001724270 */
[----:B------:R-:W-:Y:S01]  /*8f80*/  F2FP.F16.F32.PACK_AB R31, RZ, R31 ;  /* 0x0000001fff1f723e */ /* 0x000fe200000000ff */
[----:B------:R1:W-:Y:S06]  /*8f90*/  @P4 STG.E.U16 desc[UR36][R6.64+0x82], R65 ;  /* 0x0000824106004986 */ /* 0x0003ec000c101524 */
[----:B------:R1:W-:Y:S01]  /*8fa0*/  @P0 STG.E.U16 desc[UR36][R6.64+0x80], R64 ;  /* 0x0000804006000986 */ /* 0x0003e2000c101524 */
[----:B------:R-:W-:-:S03]  /*8fb0*/  ISETP.GT.AND P0, PT, R3, 0x48, PT ;  /* 0x000000480300780c */ /* 0x000fc60003f04270 */
[----:B------:R1:W-:Y:S01]  /*8fc0*/  @P1 STG.E.U16 desc[UR36][R8.64+0x82], R67 ;  /* 0x0000824308001986 */ /* 0x0003e2000c101524 */
[----:B------:R-:W-:-:S03]  /*8fd0*/  ISETP.GT.AND P1, PT, R3, 0x49, PT ;  /* 0x000000490300780c */ /* 0x000fc60003f24270 */
[----:B------:R1:W-:Y:S01]  /*8fe0*/  @P5 STG.E.U16 desc[UR36][R8.64+0x80], R66 ;  /* 0x0000804208005986 */ /* 0x0003e2000c101524 */
[C---:B------:R-:W-:Y:S02]  /*8ff0*/  ISETP.GT.AND P5, PT, R0.reuse, RZ, P0 ;  /* 0x000000ff0000720c */ /* 0x040fe400007a4270 */
[----:B------:R-:W-:-:S11]  /*9000*/  ISETP.GT.AND P4, PT, R0, RZ, P1 ;  /* 0x000000ff0000720c */ /* 0x000fd60000f84270 */
[----:B------:R1:W-:Y:S01]  /*9010*/  @P5 STG.E.U16 desc[UR36][R6.64+0x90], R68 ;  /* 0x0000904406005986 */ /* 0x0003e2000c101524 */
[----:B------:R-:W-:-:S03]  /*9020*/  ISETP.GT.AND P5, PT, R0, 0x8, P0 ;  /* 0x000000080000780c */ /* 0x000fc600007a4270 */
[----:B------:R1:W-:Y:S01]  /*9030*/  @P4 STG.E.U16 desc[UR36][R6.64+0x92], R69 ;  /* 0x0000924506004986 */ /* 0x0003e2000c101524 */
[----:B------:R-:W-:-:S09]  /*9040*/  ISETP.GT.AND P4, PT, R0, 0x8, P1 ;  /* 0x000000080000780c */ /* 0x000fd20000f84270 */
[----:B------:R1:W-:Y:S01]  /*9050*/  @P5 STG.E.U16 desc[UR36][R8.64+0x90], R70 ;  /* 0x0000904608005986 */ /* 0x0003e2000c101524 */
[C---:B------:R-:W-:Y:S02]  /*9060*/  ISETP.GT.AND P5, PT, R0.reuse, 0x80, P3 ;  /* 0x000000800000780c */ /* 0x040fe40001fa4270 */
[C---:B------:R-:W-:Y:S01]  /*9070*/  ISETP.GT.AND P3, PT, R0.reuse, 0x88, P3 ;  /* 0x000000880000780c */ /* 0x040fe20001f64270 */
[----:B------:R1:W-:Y:S01]  /*9080*/  @P4 STG.E.U16 desc[UR36][R8.64+0x92], R71 ;  /* 0x0000924708004986 */ /* 0x0003e2000c101524 */
[C---:B------:R-:W-:Y:S02]  /*9090*/  ISETP.GT.AND P4, PT, R0.reuse, 0x80, P2 ;  /* 0x000000800000780c */ /* 0x040fe40001784270 */
[----:B------:R-:W-:-:S07]  /*90a0*/  ISETP.GT.AND P2, PT, R0, 0x88, P2 ;  /* 0x000000880000780c */ /* 0x000fce0001744270 */
[----:B------:R1:W-:Y:S04]  /*90b0*/  @P5 STG.E.U16 desc[UR36][R10.64+0x80], R56 ;  /* 0x000080380a005986 */ /* 0x0003e8000c101524 */
[----:B------:R1:W-:Y:S01]  /*90c0*/  @P4 STG.E.U16 desc[UR36][R10.64+0x82], R57 ;  /* 0x000082390a004986 */ /* 0x0003e2000c101524 */
[C---:B------:R-:W-:Y:S02]  /*90d0*/  ISETP.GT.AND P4, PT, R0.reuse, 0x80, P0 ;  /* 0x000000800000780c */ /* 0x040fe40000784270 */
[C---:B------:R-:W-:Y:S01]  /*90e0*/  ISETP.GT.AND P0, PT, R0.reuse, 0x88, P0 ;  /* 0x000000880000780c */ /* 0x040fe20000704270 */
[----:B------:R1:W-:Y:S01]  /*90f0*/  @P3 STG.E.U16 desc[UR36][R4.64+0x80], R58 ;  /* 0x0000803a04003986 */ /* 0x0003e2000c101524 */
[C---:B------:R-:W-:Y:S02]  /*9100*/  ISETP.GT.AND P3, PT, R0.reuse, 0x80, P1 ;  /* 0x000000800000780c */ /* 0x040fe40000f64270 */
[----:B------:R-:W-:Y:S01]  /*9110*/  ISETP.GT.AND P1, PT, R0, 0x88, P1 ;  /* 0x000000880000780c */ /* 0x000fe20000f24270 */
[----:B------:R1:W-:Y:S01]  /*9120*/  @P2 STG.E.U16 desc[UR36][R4.64+0x82], R59 ;  /* 0x0000823b04002986 */ /* 0x0003e2000c101524 */
[----:B------:R-:W-:-:S05]  /*9130*/  ISETP.GT.AND P2, PT, R3, 0x51, PT ;  /* 0x000000510300780c */ /* 0x000fca0003f44270 */
[----:B------:R1:W-:Y:S01]  /*9140*/  @P4 STG.E.U16 desc[UR36][R10.64+0x90], R60 ;  /* 0x0000903c0a004986 */ /* 0x0003e2000c101524 */
[----:B------:R-:W-:-:S03]  /*9150*/  ISETP.GT.AND P4, PT, R0, RZ, P2 ;  /* 0x000000ff0000720c */ /* 0x000fc60001784270 */
[----:B------:R1:W-:Y:S01]  /*9160*/  @P3 STG.E.U16 desc[UR36][R10.64+0x92], R61 ;  /* 0x0000923d0a003986 */ /* 0x0003e2000c101524 */
[----:B------:R-:W-:-:S03]  /*9170*/  ISETP.GT.AND P3, PT, R3, 0x50, PT ;  /* 0x000000500300780c */ /* 0x000fc60003f64270 */
[----:B------:R1:W-:Y:S01]  /*9180*/  @P0 STG.E.U16 desc[UR36][R4.64+0x90], R62 ;  /* 0x0000903e04000986 */ /* 0x0003e2000c101524 */
[C---:B------:R-:W-:Y:S02]  /*9190*/  ISETP.GT.AND P0, PT, R0.reuse, RZ, P3 ;  /* 0x000000ff0000720c */ /* 0x040fe40001f04270 */
[C---:B------:R-:W-:Y:S01]  /*91a0*/  ISETP.GT.AND P5, PT, R0.reuse, 0x8, P3 ;  /* 0x000000080000780c */ /* 0x040fe20001fa4270 */
[----:B------:R1:W-:Y:S01]  /*91b0*/  @P1 STG.E.U16 desc[UR36][R4.64+0x92], R63 ;  /* 0x0000923f04001986 */ /* 0x0003e2000c101524 */
[----:B------:R-:W-:-:S03]  /*91c0*/  ISETP.GT.AND P1, PT, R0, 0x8, P2 ;  /* 0x000000080000780c */ /* 0x000fc60001724270 */
        /* <DEDUP_REMOVED lines=25> */
[----:B------:R1:W-:Y:S06]  /*9360*/  @P2 STG.E.U16 desc[UR36][R4.64+0xa2], R43 ;  /* 0x0000a22b04002986 */ /* 0x0003ec000c101524 */
[----:B------:R1:W-:Y:S04]  /*9370*/  @P4 STG.E.U16 desc[UR36][R10.64+0xb0], R44 ;  /* 0x0000b02c0a004986 */ /* 0x0003e8000c101524 */
[----:B------:R1:W-:Y:S01]  /*9380*/  @P3 STG.E.U16 desc[UR36][R10.64+0xb2], R45 ;  /* 0x0000b22d0a003986 */ /* 0x0003e2000c101524 */
[----:B------:R-:W-:-:S03]  /*9390*/  ISETP.GT.AND P3, PT, R3, 0x60, PT ;  /* 0x000000600300780c */ /* 0x000fc60003f64270 */
[----:B------:R1:W-:Y:S01]  /*93a0*/  @P0 STG.E.U16 desc[UR36][R4.64+0xb0], R46 ;  /* 0x0000b02e04000986 */ /* 0x0003e2000c101524 */
[----:B------:R-:W-:Y:S02]  /*93b0*/  ISETP.GT.AND P0, PT, R3, 0x61, PT ;  /* 0x000000610300780c */ /* 0x000fe40003f04270 */
[C---:B------:R-:W-:Y:S01]  /*93c0*/  ISETP.GT.AND P4, PT, R0.reuse, 0x8, P3 ;  /* 0x000000080000780c */ /* 0x040fe20001f84270 */
[----:B------:R1:W-:Y:S01]  /*93d0*/  @P1 STG.E.U16 desc[UR36][R4.64+0xb2], R47 ;  /* 0x0000b22f04001986 */ /* 0x0003e2000c101524 */
[C---:B------:R-:W-:Y:S02]  /*93e0*/  ISETP.GT.AND P1, PT, R0.reuse, RZ, P3 ;  /* 0x000000ff0000720c */ /* 0x040fe40001f24270 */
[C---:B------:R-:W-:Y:S02]  /*93f0*/  ISETP.GT.AND P2, PT, R0.reuse, RZ, P0 ;  /* 0x000000ff0000720c */ /* 0x040fe40000744270 */
[----:B------:R-:W-:-:S09]  /*9400*/  ISETP.GT.AND P5, PT, R0, 0x8, P0 ;  /* 0x000000080000780c */ /* 0x000fd200007a4270 */
[----:B------:R1:W-:Y:S01]  /*9410*/  @P1 STG.E.U16 desc[UR36][R6.64+0xc0], R32 ;  /* 0x0000c02006001986 */ /* 0x0003e2000c101524 */
[----:B------:R-:W-:-:S03]  /*9420*/  ISETP.GT.AND P1, PT, R3, 0x68, PT ;  /* 0x000000680300780c */ /* 0x000fc60003f24270 */
[----:B------:R1:W-:Y:S01]  /*9430*/  @P2 STG.E.U16 desc[UR36][R6.64+0xc2], R33 ;  /* 0x0000c22106002986 */ /* 0x0003e2000c101524 */
[----:B------:R-:W-:-:S03]  /*9440*/  ISETP.GT.AND P2, PT, R3, 0x69, PT ;  /* 0x000000690300780c */ /* 0x000fc60003f44270 */
[----:B------:R1:W-:Y:S01]  /*9450*/  @P4 STG.E.U16 desc[UR36][R8.64+0xc0], R34 ;  /* 0x0000c02208004986 */ /* 0x0003e2000c101524 */
[----:B------:R-:W-:-:S03]  /*9460*/  ISETP.GT.AND P4, PT, R0, RZ, P2 ;  /* 0x000000ff0000720c */ /* 0x000fc60001784270 */
[----:B------:R1:W-:Y:S01]  /*9470*/  @P5 STG.E.U16 desc[UR36][R8.64+0xc2], R35 ;  /* 0x0000c22308005986 */ /* 0x0003e2000c101524 */
[----:B------:R-:W-:-:S09]  /*9480*/  ISETP.GT.AND P5, PT, R0, RZ, P1 ;  /* 0x000000ff0000720c */ /* 0x000fd20000fa4270 */
        /* <DEDUP_REMOVED lines=10> */
[----:B------:R1:W-:Y:S01]  /*9530*/  @P4 STG.E.U16 desc[UR36][R10.64+0xc0], R24 ;  /* 0x0000c0180a004986 */ /* 0x0003e2000c101524 */
[C---:B------:R-:W-:Y:S02]  /*9540*/  ISETP.GT.AND P4, PT, R0.reuse, 0x80, P1 ;  /* 0x000000800000780c */ /* 0x040fe40000f84270 */
[C---:B------:R-:W-:Y:S01]  /*9550*/  ISETP.GT.AND P1, PT, R0.reuse, 0x88, P1 ;  /* 0x000000880000780c */ /* 0x040fe20000f24270 */
[----:B------:R1:W-:Y:S01]  /*9560*/  @P5 STG.E.U16 desc[UR36][R10.64+0xc2], R25 ;  /* 0x0000c2190a005986 */ /* 0x0003e2000c101524 */
[C---:B------:R-:W-:Y:S02]  /*9570*/  ISETP.GT.AND P5, PT, R0.reuse, 0x80, P2 ;  /* 0x000000800000780c */ /* 0x040fe400017a4270 */
[----:B------:R-:W-:Y:S01]  /*9580*/  ISETP.GT.AND P2, PT, R0, 0x88, P2 ;  /* 0x000000880000780c */ /* 0x000fe20001744270 */
[----:B------:R1:W-:Y:S04]  /*9590*/  @P3 STG.E.U16 desc[UR36][R4.64+0xc0], R26 ;  /* 0x0000c01a04003986 */ /* 0x0003e8000c101524 */
[----:B------:R1:W-:Y:S04]  /*95a0*/  @P0 STG.E.U16 desc[UR36][R4.64+0xc2], R27 ;  /* 0x0000c21b04000986 */ /* 0x0003e8000c101524 */
[----:B------:R1:W-:Y:S04]  /*95b0*/  @P4 STG.E.U16 desc[UR36][R10.64+0xd0], R28 ;  /* 0x0000d01c0a004986 */ /* 0x0003e8000c101524 */
[----:B------:R1:W-:Y:S04]  /*95c0*/  @P5 STG.E.U16 desc[UR36][R10.64+0xd2], R29 ;  /* 0x0000d21d0a005986 */ /* 0x0003e8000c101524 */
[----:B------:R1:W-:Y:S04]  /*95d0*/  @P1 STG.E.U16 desc[UR36][R4.64+0xd0], R30 ;  /* 0x0000d01e04001986 */ /* 0x0003e8000c101524 */
[----:B------:R1:W-:Y:S02]  /*95e0*/  @P2 STG.E.U16 desc[UR36][R4.64+0xd2], R31 ;  /* 0x0000d21f04002986 */ /* 0x0003e4000c101524 */
.L_x_253:
[----:B------:R-:W-:Y:S05]  /*95f0*/  BSYNC B0 ;  /* 0x0000000000007941 */ /* 0x000fea0003800000 */
.L_x_33:
[----:B------:R-:W-:Y:S01]  /*9600*/  ULDC UR4, c[0x0][0xc] ;  /* 0x0000030000047ab9 */ /* 0x000fe20000000800 */
[----:B------:R-:W-:Y:S01]  /*9610*/  ULDC UR5, c[0x0][0x10] ;  /* 0x0000040000057ab9 */ /* 0x000fe20000000800 */
[----:B0-----:R-:W0:Y:S01]  /*9620*/  LDC R3, c[0x0][0x14] ;  /* 0x00000500ff037b82 */ /* 0x001e220000000800 */
[----:B------:R-:W-:Y:S01]  /*9630*/  UIMAD.WIDE.U32 UR4, UR4, UR5, URZ ;  /* 0x00000005040472a5 */ /* 0x000fe2000f8e003f */
[----:B------:R-:W-:Y:S01]  /*9640*/  PRMT R0, RZ, 0x7610, R0 ;  /* 0x00007610ff007816 */ /* 0x000fe20000000000 */
[----:B-----5:R-:W-:Y:S02]  /*9650*/  IMAD.MOV.U32 R138, RZ, RZ, -0x1 ;  /* 0xffffffffff8a7424 */ /* 0x020fe400078e00ff */
[----:B------:R-:W-:Y:S02]  /*9660*/  IMAD.MOV.U32 R137, RZ, RZ, -0x1 ;  /* 0xffffffffff897424 */ /* 0x000fe400078e00ff */
[----:B0-----:R-:W-:-:S04]  /*9670*/  IMAD.WIDE.U32 R16, R3, UR4, R16 ;  /* 0x0000000403107c25 */ /* 0x001fc8000f8e0010 */
[----:B------:R-:W-:Y:S01]  /*9680*/  IMAD R3, R3, UR5, RZ ;  /* 0x0000000503037c24 */ /* 0x000fe2000f8e02ff */
[----:B------:R-:W-:Y:S02]  /*9690*/  ULDC.64 UR4, c[0x0][0x650] ;  /* 0x0001940000047ab9 */ /* 0x000fe40000000a00 */
[----:B------:R-:W-:Y:S01]  /*96a0*/  ISETP.GE.U32.AND P0, PT, R16, UR4, PT ;  /* 0x0000000410007c0c */ /* 0x000fe2000bf06070 */
[----:B------:R-:W-:-:S05]  /*96b0*/  IMAD.IADD R17, R17, 0x1, R3 ;  /* 0x0000000111117824 */ /* 0x000fca00078e0203 */
[----:B------:R-:W-:-:S13]  /*96c0*/  ISETP.GE.U32.AND.EX P0, PT, R17, UR5, PT, P0 ;  /* 0x0000000511007c0c */ /* 0x000fda000bf06100 */
[----:B------:R-:W-:Y:S05]  /*96d0*/  @P0 BRA `(.L_x_254) ;  /* 0x0000000400640947 */ /* 0x000fea0003800000 */
[----:B-12---:R-:W0:Y:S01]  /*96e0*/  S2R R12, SR_CTAID.X ;  /* 0x00000000000c7919 */ /* 0x006e220000002500 */
[----:B------:R-:W1:Y:S01]  /*96f0*/  LDC.64 R10, c[0x0][0x628] ;  /* 0x00018a00ff0a7b82 */ /* 0x000e620000000a00 */
[----:B------:R-:W-:Y:S01]  /*9700*/  ULDC UR4, c[0x0][0x150] ;  /* 0x0000540000047ab9 */ /* 0x000fe20000000800 */
[----:B------:R-:W-:Y:S01]  /*9710*/  IMAD.MOV.U32 R8, RZ, RZ, R16 ;  /* 0x000000ffff087224 */ /* 0x000fe200078e0010 */
[----:B------:R-:W2:Y:S01]  /*9720*/  S2R R24, SR_CTAID.Y ;  /* 0x0000000000187919 */ /* 0x000ea20000002600 */
[----:B------:R-:W-:-:S04]  /*9730*/  IMAD.MOV.U32 R9, RZ, RZ, R17 ;  /* 0x000000ffff097224 */ /* 0x000fc800078e0011 */
[----:B------:R-:W2:Y:S08]  /*9740*/  LDC R21, c[0x0][0x144] ;  /* 0x00005100ff157b82 */ /* 0x000eb00000000800 */
[----:B------:R-:W2:Y:S08]  /*9750*/  LDC R0, c[0x0][0x630] ;  /* 0x00018c00ff007b82 */ /* 0x000eb00000000800 */
[----:B---3--:R-:W3:Y:S01]  /*9760*/  LDC.64 R14, c[0x0][0x620] ;  /* 0x00018800ff0e7b82 */ /* 0x008ee20000000a00 */
[----:B-1----:R-:W-:-:S04]  /*9770*/  ISETP.NE.U32.AND P0, PT, R10, RZ, PT ;  /* 0x000000ff0a00720c */ /* 0x002fc80003f05070 */
[----:B------:R-:W-:Y:S02]  /*9780*/  ISETP.NE.AND.EX P0, PT, R11, RZ, PT, P0 ;  /* 0x000000ff0b00720c */ /* 0x000fe40003f05300 */
[----:B0-----:R-:W-:-:S05]  /*9790*/  I2FP.F32.U32 R3, R12 ;  /* 0x0000000c00037245 */ /* 0x001fca0000201000 */
[----:B------:R-:W-:-:S04]  /*97a0*/  FMUL R3, R3, UR4 ;  /* 0x0000000403037c20 */ /* 0x000fc80008400000 */
[----:B------:R0:W1:Y:S02]  /*97b0*/  F2I.U32.TRUNC.NTZ R20, R3 ;  /* 0x0000000300147305 */ /* 0x000064000020f000 */
[----:B--2---:R-:W-:Y:S05]  /*97c0*/  @!P0 BRA `(.L_x_255) ;  /* 0x0000000000288947 */ /* 0x004fea0003800000 */
[----:B0-----:R-:W0:Y:S02]  /*97d0*/  LDC R3, c[0x0][0x634] ;  /* 0x00018d00ff037b82 */ /* 0x001e240000000800 */
        /* <DEDUP_REMOVED lines=9> */
.L_x_255:
[----:B------:R-:W2:Y:S01]  /*9870*/  LDC.64 R28, c[0x0][0x640] ;  /* 0x00019000ff1c7b82 */ /* 0x000ea20000000a00 */
[-CC-:B------:R-:W-:Y:S01]  /*9880*/  SHF.R.U64 R137, R8, R0.reuse, R9.reuse ;  /* 0x0000000008897219 */ /* 0x180fe20000001209 */
[----:B-1----:R-:W-:Y:S01]  /*9890*/  IMAD.MOV R20, RZ, RZ, -R20 ;  /* 0x000000ffff147224 */ /* 0x002fe200078e0a14 */
[----:B------:R-:W-:Y:S01]  /*98a0*/  SHF.R.U32.HI R0, RZ, R0, R9 ;  /* 0x00000000ff007219 */ /* 0x000fe20000011609 */
[----:B------:R-:W-:Y:S01]  /*98b0*/  ULDC UR4, c[0x0][0x154] ;  /* 0x0000550000047ab9 */ /* 0x000fe20000000800 */
[----:B0-----:R-:W-:Y:S01]  /*98c0*/  IADD3 R3, P0, RZ, -R137, RZ ;  /* 0x80000089ff037210 */ /* 0x001fe20007f1e0ff */
[----:B------:R-:W-:Y:S02]  /*98d0*/  IMAD R21, R21, R20, R12 ;  /* 0x0000001415157224 */ /* 0x000fe400078e020c */
[----:B------:R-:W0:Y:S01]  /*98e0*/  LDC R6, c[0x0][0x618] ;  /* 0x00018600ff067b82 */ /* 0x000e220000000800 */
[----:B------:R-:W-:Y:S02]  /*98f0*/  IMAD.MOV.U32 R7, RZ, RZ, 0x1 ;  /* 0x00000001ff077424 */ /* 0x000fe400078e00ff */
[----:B------:R-:W-:-:S04]  /*9900*/  IMAD.X R5, RZ, RZ, ~R0, P0 ;  /* 0x000000ffff057224 */ /* 0x000fc800000e0e00 */
[-C--:B---3--:R-:W-:Y:S01]  /*9910*/  IMAD R0, R5, R14.reuse, RZ ;  /* 0x0000000e05007224 */ /* 0x088fe200078e02ff */
[----:B------:R-:W1:Y:S01]  /*9920*/  LDC R8, c[0x0][0x608] ;  /* 0x00018200ff087b82 */ /* 0x000e620000000800 */
[----:B------:R-:W-:-:S04]  /*9930*/  IMAD.WIDE.U32 R4, R3, R14, R16 ;  /* 0x0000000e03047225 */ /* 0x000fc800078e0010 */
[----:B------:R-:W-:Y:S01]  /*9940*/  IMAD R3, R3, R15, R0 ;  /* 0x0000000f03037224 */ /* 0x000fe200078e0200 */
[----:B------:R-:W-:Y:S02]  /*9950*/  I2FP.F32.U32 R0, R24 ;  /* 0x0000001800007245 */ /* 0x000fe40000201000 */
[----:B------:R-:W3:Y:S01]  /*9960*/  LDC R26, c[0x0][0x658] ;  /* 0x00019600ff1a7b82 */ /* 0x000ee20000000800 */
[----:B------:R-:W-:Y:S01]  /*9970*/  IMAD.IADD R3, R5, 0x1, R3 ;  /* 0x0000000105037824 */ /* 0x000fe200078e0203 */
[----:B--2---:R-:W-:Y:S01]  /*9980*/  ISETP.NE.U32.AND P0, PT, R28, RZ, PT ;  /* 0x000000ff1c00720c */ /* 0x004fe20003f05070 */
[----:B------:R-:W-:Y:S01]  /*9990*/  FMUL R0, R0, UR4 ;  /* 0x0000000400007c20 */ /* 0x000fe20008400000 */
[----:B------:R-:W-:Y:S02]  /*99a0*/  IMAD.MOV.U32 R5, RZ, RZ, -0x1 ;  /* 0xffffffffff057424 */ /* 0x000fe400078e00ff */
[----:B------:R-:W-:Y:S01]  /*99b0*/  ISETP.NE.AND.EX P0, PT, R29, RZ, PT, P0 ;  /* 0x000000ff1d00720c */ /* 0x000fe20003f05300 */
[----:B------:R2:W2:Y:S01]  /*99c0*/  F2I.U32.TRUNC.NTZ R13, R0 ;  /* 0x00000000000d7305 */ /* 0x0004a2000020f000 */
[----:B------:R-:W2:Y:S01]  /*99d0*/  LDC R15, c[0x0][0x148] ;  /* 0x00005200ff0f7b82 */ /* 0x000ea20000000800 */
[----:B0-----:R-:W-:-:S02]  /*99e0*/  SHF.R.U64 R12, R4, R6, R3 ;  /* 0x00000006040c7219 */ /* 0x001fc40000001203 */
[----:B------:R-:W-:-:S05]  /*99f0*/  SHF.R.U32.HI R3, RZ, R6, R3 ;  /* 0x00000006ff037219 */ /* 0x000fca0000011603 */
[----:B------:R-:W0:Y:S01]  /*9a00*/  LDC R20, c[0x0][0x600] ;  /* 0x00018000ff147b82 */ /* 0x000e220000000800 */
[-CC-:B-1----:R-:W-:Y:S02]  /*9a10*/  SHF.R.U64 R10, R12, R8.reuse, R3.reuse ;  /* 0x000000080c0a7219 */ /* 0x182fe40000001203 */
[----:B------:R-:W-:-:S05]  /*9a20*/  SHF.R.U32.HI R3, RZ, R8, R3 ;  /* 0x00000008ff037219 */ /* 0x000fca0000011603 */
[----:B------:R-:W1:Y:S01]  /*9a30*/  LDC R27, c[0x0][0x648] ;  /* 0x00019200ff1b7b82 */ /* 0x000e620000000800 */
[-C--:B---3--:R-:W-:Y:S02]  /*9a40*/  SHF.L.U32 R4, R5, R26.reuse, RZ ;  /* 0x0000001a05047219 */ /* 0x088fe400000006ff */
[--C-:B------:R-:W-:Y:S02]  /*9a50*/  SHF.R.U64 R14, R10, R26, R3.reuse ;  /* 0x0000001a0a0e7219 */ /* 0x100fe40000001203 */
[----:B------:R-:W-:Y:S02]  /*9a60*/  LOP3.LUT R25, RZ, R4, RZ, 0x33, !PT ;  /* 0x00000004ff197212 */ /* 0x000fe400078e33ff */
[-C--:B------:R-:W-:Y:S01]  /*9a70*/  SHF.R.U32.HI R5, RZ, R26.reuse, R3 ;  /* 0x0000001aff057219 */ /* 0x080fe20000011603 */
[----:B------:R-:W3:Y:S01]  /*9a80*/  LDC R30, c[0x0][0x638] ;  /* 0x00018e00ff1e7b82 */ /* 0x000ee20000000800 */
[----:B------:R-:W-:Y:S01]  /*9a90*/  SHF.L.U32 R136, R7, R26, RZ ;  /* 0x0000001a07887219 */ /* 0x000fe200000006ff */
[----:B------:R-:W-:-:S06]  /*9aa0*/  IMAD.MOV.U32 R4, RZ, RZ, R14 ;  /* 0x000000ffff047224 */ /* 0x000fcc00078e000e */
[----:B------:R-:W0:Y:S01]  /*9ab0*/  LDC R31, c[0x0][0x610] ;  /* 0x00018400ff1f7b82 */ /* 0x000e220000000800 */
[----:B------:R-:W-:Y:S05]  /*9ac0*/  @!P0 BRA `(.L_x_256) ;  /* 0x0000000000288947 */ /* 0x000fea0003800000 */
[----:B------:R-:W5:Y:S02]  /*9ad0*/  LDC R3, c[0x0][0x64c] ;  /* 0x00019300ff037b82 */ /* 0x000f640000000800 */
[----:B-----5:R-:W-:-:S05]  /*9ae0*/  IADD3 R3, P0, R14, R3, RZ ;  /* 0x000000030e037210 */ /* 0x020fca0007f1e0ff */
        /* <DEDUP_REMOVED lines=8> */
.L_x_256:
[----:B------:R-:W-:Y:S01]  /*9b70*/  ISETP.NE.AND P0, PT, R2, 0x1, PT ;  /* 0x000000010200780c */ /* 0x000fe20003f05270 */
[----:B0-----:R-:W-:Y:S01]  /*9b80*/  VIADD R7, R20, 0xffffffff ;  /* 0xffffffff14077836 */ /* 0x001fe20000000000 */
[----:B-12---:R-:W-:Y:S01]  /*9b90*/  SHF.R.U64 R0, R4, R27, R5 ;  /* 0x0000001b04007219 */ /* 0x006fe20000001205 */
[----:B------:R-:W-:Y:S01]  /*9ba0*/  IMAD.MOV R13, RZ, RZ, -R13 ;  /* 0x000000ffff0d7224 */ /* 0x000fe200078e0a0d */
[----:B------:R-:W-:Y:S01]  /*9bb0*/  LOP3.LUT R5, R10, R25, RZ, 0xc0, !PT ;  /* 0x000000190a057212 */ /* 0x000fe200078ec0ff */
[----:B------:R-:W-:Y:S02]  /*9bc0*/  IMAD.MOV.U32 R4, RZ, RZ, 0x1 ;  /* 0x00000001ff047424 */ /* 0x000fe400078e00ff */
[----:B------:R-:W-:Y:S02]  /*9bd0*/  IMAD.MOV R3, RZ, RZ, -R0 ;  /* 0x000000ffff037224 */ /* 0x000fe400078e0a00 */
[----:B------:R-:W-:Y:S01]  /*9be0*/  IMAD R136, R136, R0, R5 ;  /* 0x0000000088887224 */ /* 0x000fe200078e0205 */
[----:B------:R-:W-:Y:S01]  /*9bf0*/  LOP3.LUT R5, R12, R7, RZ, 0xc0, !PT ;  /* 0x000000070c057212 */ /* 0x000fe200078ec0ff */
[----:B---3--:R-:W-:-:S02]  /*9c00*/  IMAD R0, R3, R30, R14 ;  /* 0x0000001e03007224 */ /* 0x008fc400078e020e */
[----:B------:R-:W-:Y:S02]  /*9c10*/  @P0 IMAD R21, R15, R13, R24 ;  /* 0x0000000d0f150224 */ /* 0x000fe400078e0218 */
[----:B------:R-:W-:Y:S01]  /*9c20*/  IMAD R3, R0, R20, R5 ;  /* 0x0000001400037224 */ /* 0x000fe200078e0205 */
[----:B------:R-:W-:Y:S01]  /*9c30*/  PRMT R0, R4, 0x7610, R0 ;  /* 0x0000761004007816 */ /* 0x000fe20000000000 */
[----:B------:R-:W-:-:S05]  /*9c40*/  IMAD R136, R136, R31, R21 ;  /* 0x0000001f88887224 */ /* 0x000fca00078e0215 */
[----:B------:R-:W-:Y:S02]  /*9c50*/  SEL R138, R3, R136, !P0 ;  /* 0x00000088038a7207 */ /* 0x000fe40004000000 */
[----:B------:R-:W-:-:S07]  /*9c60*/  SEL R136, R136, R3, !P0 ;  /* 0x0000000388887207 */ /* 0x000fce0004000000 */
.L_x_254:
[----:B------:R-:W-:-:S13]  /*9c70*/  LOP3.LUT P0, RZ, R0, 0xff, RZ, 0xc0, !PT ;  /* 0x000000ff00ff7812 */ /* 0x000fda000780c0ff */
[----:B------:R-:W-:Y:S05]  /*9c80*/  @P0 BRA `(.L_x_257) ;  /* 0xffffff7400fc0947 */ /* 0x000fea000383ffff */
[----:B------:R-:W-:Y:S05]  /*9c90*/  EXIT ;  /* 0x000000000000794d */ /* 0x000fea0003800000 */
.L_x_8:
[----:B0-----:R-:W-:Y:S01]  /*9ca0*/  ULDC.64 UR4, c[0x0][0x650] ;  /* 0x0001940000047ab9 */ /* 0x001fe20000000a00 */
        /* <DEDUP_REMOVED lines=25> */
.L_x_259:
[----:B------:R-:W0:Y:S01]  /*9e40*/  LDC.64 R28, c[0x0][0x640] ;  /* 0x00019000ff1c7b82 */ /* 0x000e220000000a00 */
[-CC-:B------:R-:W-:Y:S01]  /*9e50*/  SHF.R.U64 R22, R12, R6.reuse, R13.reuse ;  /* 0x000000060c167219 */ /* 0x180fe2000000120d */
[----:B------:R-:W-:Y:S01]  /*9e60*/  IMAD.MOV.U32 R30, RZ, RZ, 0x1 ;  /* 0x00000001ff1e7424 */ /* 0x000fe200078e00ff */
[----:B------:R-:W-:Y:S02]  /*9e70*/  SHF.R.U32.HI R6, RZ, R6, R13 ;  /* 0x00000006ff067219 */ /* 0x000fe4000001160d */
        /* <DEDUP_REMOVED lines=8> */
[----:B------:R-:W-:Y:S01]  /*9f00*/  IMAD.IADD R9, R9, 0x1, R11 ;  /* 0x0000000109097824 */ /* 0x000fe200078e020b */
[----:B0-----:R-:W-:-:S04]  /*9f10*/  ISETP.NE.U32.AND P0, PT, R28, RZ, PT ;  /* 0x000000ff1c00720c */ /* 0x001fc80003f05070 */
[----:B------:R-:W-:Y:S02]  /*9f20*/  ISETP.NE.AND.EX P0, PT, R29, RZ, PT, P0 ;  /* 0x000000ff1d00720c */ /* 0x000fe40003f05300 */
[----:B------:R-:W0:Y:S01]  /*9f30*/  LDC R20, c[0x0][0x600] ;  /* 0x00018000ff147b82 */ /* 0x000e220000000800 */
[-CC-:B-1----:R-:W-:Y:S01]  /*9f40*/  SHF.R.U64 R14, R8, R10.reuse, R9.reuse ;  /* 0x0000000a080e7219 */ /* 0x182fe20000001209 */
[----:B------:R-:W-:Y:S01]  /*9f50*/  IMAD.MOV.U32 R8, RZ, RZ, -0x1 ;  /* 0xffffffffff087424 */ /* 0x000fe200078e00ff */
[----:B------:R-:W-:-:S05]  /*9f60*/  SHF.R.U32.HI R9, RZ, R10, R9 ;  /* 0x0000000aff097219 */ /* 0x000fca0000011609 */
[----:B------:R-:W1:Y:S01]  /*9f70*/  LDC R24, c[0x0][0x648] ;  /* 0x00019200ff187b82 */ /* 0x000e620000000800 */
[-CC-:B--2---:R-:W-:Y:S02]  /*9f80*/  SHF.R.U64 R23, R14, R12.reuse, R9.reuse ;  /* 0x0000000c0e177219 */ /* 0x184fe40000001209 */
[----:B------:R-:W-:-:S05]  /*9f90*/  SHF.R.U32.HI R6, RZ, R12, R9 ;  /* 0x0000000cff067219 */ /* 0x000fca0000011609 */
[----:B------:R-:W2:Y:S01]  /*9fa0*/  LDC R26, c[0x0][0x638] ;  /* 0x00018e00ff1a7b82 */ /* 0x000ea20000000800 */
[-C--:B---3--:R-:W-:Y:S02]  /*9fb0*/  SHF.L.U32 R8, R8, R27.reuse, RZ ;  /* 0x0000001b08087219 */ /* 0x088fe400000006ff */
[-CC-:B------:R-:W-:Y:S02]  /*9fc0*/  SHF.R.U64 R25, R23, R27.reuse, R6.reuse ;  /* 0x0000001b17197219 */ /* 0x180fe40000001206 */
[----:B------:R-:W-:Y:S02]  /*9fd0*/  LOP3.LUT R32, RZ, R8, RZ, 0x33, !PT ;  /* 0x00000008ff207212 */ /* 0x000fe400078e33ff */
[----:B------:R-:W-:Y:S01]  /*9fe0*/  SHF.R.U32.HI R9, RZ, R27, R6 ;  /* 0x0000001bff097219 */ /* 0x000fe20000011606 */
[----:B------:R-:W3:Y:S01]  /*9ff0*/  LDC R31, c[0x0][0x610] ;  /* 0x00018400ff1f7b82 */ /* 0x000ee20000000800 */
[----:B------:R-:W-:Y:S01]  /*a000*/  IMAD.MOV.U32 R8, RZ, RZ, R25 ;  /* 0x000000ffff087224 */ /* 0x000fe200078e0019 */
[----:B------:R-:W-:Y:S06]  /*a010*/  @!P0 BRA `(.L_x_260) ;  /* 0x0000000000288947 */ /* 0x000fec0003800000 */
        /* <DEDUP_REMOVED lines=10> */
.L_x_260:
[----:B------:R-:W-:Y:S02]  /*a0c0*/  ISETP.NE.AND P0, PT, R2, 0x1, PT ;  /* 0x000000010200780c */ /* 0x000fe40003f05270 */
[----:B-1----:R-:W-:Y:S01]  /*a0d0*/  SHF.R.U64 R6, R8, R24, R9 ;  /* 0x0000001808067219 */ /* 0x002fe20000001209 */
[----:B0-----:R-:W-:Y:S01]  /*a0e0*/  VIADD R9, R20, 0xffffffff ;  /* 0xffffffff14097836 */ /* 0x001fe20000000000 */
[----:B------:R-:W-:Y:S02]  /*a0f0*/  SHF.L.U32 R30, R30, R27, RZ ;  /* 0x0000001b1e1e7219 */ /* 0x000fe400000006ff */
[----:B------:R-:W-:Y:S01]  /*a100*/  LOP3.LUT R5, R23, R32, RZ, 0xc0, !PT ;  /* 0x0000002017057212 */ /* 0x000fe200078ec0ff */
[----:B------:R-:W-:-:S04]  /*a110*/  IMAD.MOV R8, RZ, RZ, -R6 ;  /* 0x000000ffff087224 */ /* 0x000fc800078e0a06 */
[----:B------:R-:W-:Y:S01]  /*a120*/  IMAD R6, R30, R6, R5 ;  /* 0x000000061e067224 */ /* 0x000fe200078e0205 */
[----:B------:R-:W-:Y:S01]  /*a130*/  LOP3.LUT R5, R14, R9, RZ, 0xc0, !PT ;  /* 0x000000090e057212 */ /* 0x000fe200078ec0ff */
[----:B------:R-:W-:Y:S02]  /*a140*/  @P0 IMAD R3, R7, R21, R4 ;  /* 0x0000001507030224 */ /* 0x000fe400078e0204 */
[----:B--2---:R-:W-:Y:S02]  /*a150*/  IMAD R4, R8, R26, R25 ;  /* 0x0000001a08047224 */ /* 0x004fe400078e0219 */
[----:B---3--:R-:W-:Y:S02]  /*a160*/  IMAD R3, R6, R31, R3 ;  /* 0x0000001f06037224 */ /* 0x008fe400078e0203 */
[----:B------:R-:W-:Y:S02]  /*a170*/  IMAD R4, R4, R20, R5 ;  /* 0x0000001404047224 */ /* 0x000fe400078e0205 */
[----:B------:R-:W-:-:S02]  /*a180*/  IMAD.MOV.U32 R8, RZ, RZ, 0x1 ;  /* 0x00000001ff087424 */ /* 0x000fc400078e00ff */
[----:B------:R-:W-:Y:S01]  /*a190*/  IMAD.MOV.U32 R6, RZ, RZ, R22 ;  /* 0x000000ffff067224 */ /* 0x000fe200078e0016 */
[----:B------:R-:W-:Y:S02]  /*a1a0*/  SEL R20, R4, R3, !P0 ;  /* 0x0000000304147207 */ /* 0x000fe40004000000 */
[----:B------:R-:W-:-:S07]  /*a1b0*/  SEL R13, R3, R4, !P0 ;  /* 0x00000004030d7207 */ /* 0x000fce0004000000 */
.L_x_258:
[----:B------:R-:W-:-:S08]  /*a1c0*/  NOP ;  /* 0x0000000000007918 */ /* 0x000fd00000000000 */
[----:B------:R-:W0:-:S00]  /*a1d0*/  USETMAXREG.DEALLOC.CTAPOOL 0x28 ;  /* 0x00000028000079c8 */ /* 0x000e0000080e0500 */
[----:B0-----:R-:W-:-:S13]  /*a1e0*/  ISETP.NE.AND P0, PT, R0, RZ, PT ;  /* 0x000000ff0000720c */ /* 0x001fda0003f05270 */
[----:B------:R-:W-:Y:S05]  /*a1f0*/  @P0 EXIT ;  /* 0x000000000000094d */ /* 0x000fea0003800000 */
[----:B------:R-:W-:Y:S01]  /*a200*/  LOP3.LUT P0, RZ, R8, 0xff, RZ, 0xc0, !PT ;  /* 0x000000ff08ff7812 */ /* 0x000fe2000780c0ff */
[----:B------:R-:W-:Y:S02]  /*a210*/  IMAD.MOV.U32 R0, RZ, RZ, 0x1 ;  /* 0x00000001ff007424 */ /* 0x000fe400078e00ff */
[----:B------:R-:W-:-:S10]  /*a220*/  IMAD.MOV.U32 R3, RZ, RZ, RZ ;  /* 0x000000ffff037224 */ /* 0x000fd400078e00ff */
[----:B------:R-:W-:Y:S05]  /*a230*/  @!P0 BRA `(.L_x_261) ;  /* 0x0000000c003c8947 */ /* 0x000fea0003800000 */
[----:B------:R-:W0:Y:S01]  /*a240*/  LDC R0, c[0x0][0x28c] ;  /* 0x0000a300ff007b82 */ /* 0x000e220000000800 */
[----:B------:R-:W1:Y:S01]  /*a250*/  S2R R9, SR_CgaCtaId ;  /* 0x0000000000097919 */ /* 0x000e620000008800 */
[----:B------:R-:W-:Y:S01]  /*a260*/  ULDC UR5, c[0x0][0x600] ;  /* 0x0001800000057ab9 */ /* 0x000fe20000000800 */
[----:B------:R-:W-:Y:S01]  /*a270*/  ULDC UR4, c[0x0][0xc] ;  /* 0x0000030000047ab9 */ /* 0x000fe20000000800 */
[----:B------:R-:W-:Y:S01]  /*a280*/  UIADD3 UR16, UR5, -0x1, URZ ;  /* 0xffffffff05107890 */ /* 0x000fe2000fffe03f */
[----:B------:R-:W-:Y:S01]  /*a290*/  BSSY B0, `(.L_x_261) ;  /* 0x00000c9000007945 */ /* 0x000fe20003800000 */
[----:B------:R-:W-:Y:S01]  /*a2a0*/  ULDC UR6, c[0x0][0x658] ;  /* 0x0001960000067ab9 */ /* 0x000fe20000000800 */
[----:B------:R-:W-:Y:S01]  /*a2b0*/  ULDC UR5, c[0x0][0x10] ;  /* 0x0000040000057ab9 */ /* 0x000fe20000000800 */
[----:B------:R-:W-:Y:S01]  /*a2c0*/  UMOV UR7, 0xffffffff ;  /* 0xffffffff00077882 */ /* 0x000fe20000000000 */
[----:B------:R-:W-:Y:S01]  /*a2d0*/  UMOV UR8, 0x1 ;  /* 0x0000000100087882 */ /* 0x000fe20000000000 */
[----:B------:R-:W-:Y:S01]  /*a2e0*/  UIMAD.WIDE.U32 UR4, UR4, UR5, URZ ;  /* 0x00000005040472a5 */ /* 0x000fe2000f8e003f */
[----:B------:R-:W-:Y:S01]  /*a2f0*/  IMAD.MOV.U32 R11, RZ, RZ, 0x1 ;  /* 0x00000001ff0b7424 */ /* 0x000fe200078e00ff */
[----:B------:R-:W-:Y:S01]  /*a300*/  USHF.L.U32 UR7, UR7, UR6, URZ ;  /* 0x0000000607077299 */ /* 0x000fe2000800063f */
[----:B------:R-:W-:Y:S01]  /*a310*/  LOP3.LUT R8, R19, 0x2, RZ, 0xfc, !PT ;  /* 0x0000000213087812 */ /* 0x000fe200078efcff */
[----:B------:R-:W-:-:S02]  /*a320*/  USHF.L.U32 UR18, UR8, UR6, URZ ;  /* 0x0000000608127299 */ /* 0x000fc4000800063f */
[----:B------:R-:W-:Y:S01]  /*a330*/  ULOP3.LUT UR17, URZ, UR7, URZ, 0x33, !UPT ;  /* 0x000000073f117292 */ /* 0x000fe2000f8e333f */
[----:B------:R-:W-:Y:S01]  /*a340*/  ULDC UR6, c[0x0][0x14] ;  /* 0x0000050000067ab9 */ /* 0x000fe20000000800 */
[----:B------:R-:W-:Y:S01]  /*a350*/  ULDC.64 UR22, c[0x0][0x198] ;  /* 0x0000660000167ab9 */ /* 0x000fe20000000a00 */
[----:B------:R-:W-:Y:S02]  /*a360*/  UIMAD.WIDE.U32 UR20, UR4, UR6, URZ ;  /* 0x00000006041472a5 */ /* 0x000fe4000f8e003f */
[----:B------:R-:W-:Y:S01]  /*a370*/  UIMAD UR13, UR5, UR6, URZ ;  /* 0x00000006050d72a4 */ /* 0x000fe2000f8e023f */
[----:B0-----:R-:W-:-:S03]  /*a380*/  VIADD R0, R0, 0xf ;  /* 0x0000000f00007836 */ /* 0x001fc60000000000 */
[----:B------:R-:W-:Y:S02]  /*a390*/  UIADD3 UR13, UR21, UR13, URZ ;  /* 0x0000000d150d7290 */ /* 0x000fe4000fffe03f */
[----:B------:R-:W-:-:S04]  /*a3a0*/  SHF.R.S32.HI R3, RZ, 0x1f, R0 ;  /* 0x0000001fff037819 */ /* 0x000fc80000011400 */
[----:B------:R-:W-:Y:S01]  /*a3b0*/  LEA.HI R3, R3, R0, RZ, 0x4 ;  /* 0x0000000003037211 */ /* 0x000fe200078f20ff */
[----:B------:R-:W-:Y:S01]  /*a3c0*/  IMAD.MOV.U32 R0, RZ, RZ, 0x1 ;  /* 0x00000001ff007424 */ /* 0x000fe200078e00ff */
[----:B-1----:R-:W-:Y:S02]  /*a3d0*/  LOP3.LUT R9, R9, 0x1, RZ, 0xc0, !PT ;  /* 0x0000000109097812 */ /* 0x002fe400078ec0ff */
[----:B------:R-:W-:Y:S01]  /*a3e0*/  SHF.R.S32.HI R10, RZ, 0x4, R3 ;  /* 0x00000004ff0a7819 */ /* 0x000fe20000011403 */
[----:B------:R-:W-:-:S04]  /*a3f0*/  IMAD.MOV.U32 R3, RZ, RZ, RZ ;  /* 0x000000ffff037224 */ /* 0x000fc800078e00ff */
[----:B------:R-:W-:-:S07]  /*a400*/  VIADD R12, R10, 0x1 ;  /* 0x000000010a0c7836 */ /* 0x000fce0000000000 */
.L_x_272:
[----:B------:R-:W-:-:S03]  /*a410*/  UMOV UR4, 0xffffffff ;  /* 0xffffffff00047882 */ /* 0x000fc60000000000 */
[----:B------:R-:W-:Y:S05]  /*a420*/  BRA.DIV UR4, `(.L_x_262) ;  /* 0x0000001a04587947 */ /* 0x000fea000b800000 */
[----:B------:R-:W-:-:S13]  /*a430*/  ELECT P6, URZ, PT ;  /* 0x00000000003f782f */ /* 0x000fda00038c0000 */
.L_x_302:
[----:B------:R-:W0:Y:S01]  /*a440*/  LDC R4, c[0x0][0x28c] ;  /* 0x0000a300ff047b82 */ /* 0x000e220000000800 */
[----:B------:R-:W-:Y:S01]  /*a450*/  BSSY B1, `(.L_x_263) ;  /* 0x000003a000017945 */ /* 0x000fe20003800000 */
[----:B0-----:R-:W-:-:S13]  /*a460*/  ISETP.LT.OR P6, PT, R4, 0x1, !P6 ;  /* 0x000000010400780c */ /* 0x001fda00077c1670 */
[----:B------:R-:W-:Y:S05]  /*a470*/  @P6 BRA `(.L_x_264) ;  /* 0x0000000000dc6947 */ /* 0x000fea0003800000 */
[----:B------:R-:W-:Y:S02]  /*a480*/  IMAD R20, R20, 0x2, R9 ;  /* 0x0000000214147824 */ /* 0x000fe400078e0209 */
[----:B------:R-:W-:Y:S02]  /*a490*/  IMAD R21, R13, 0xc0, RZ ;  /* 0x000000c00d157824 */ /* 0x000fe400078e02ff */
[----:B------:R-:W-:Y:S02]  /*a4a0*/  IMAD.MOV.U32 R22, RZ, RZ, RZ ;  /* 0x000000ffff167224 */ /* 0x000fe400078e00ff */
[----:B------:R-:W-:Y:S02]  /*a4b0*/  IMAD.MOV.U32 R4, RZ, RZ, R12 ;  /* 0x000000ffff047224 */ /* 0x000fe400078e000c */
[----:B------:R-:W-:Y:S02]  /*a4c0*/  IMAD.MOV.U32 R5, RZ, RZ, R0 ;  /* 0x000000ffff057224 */ /* 0x000fe400078e0000 */
[----:B------:R-:W-:-:S02]  /*a4d0*/  IMAD.MOV.U32 R14, RZ, RZ, R3 ;  /* 0x000000ffff0e7224 */ /* 0x000fc400078e0003 */
[----:B------:R-:W-:-:S07]  /*a4e0*/  IMAD R15, R20, 0x38, RZ ;  /* 0x00000038140f7824 */ /* 0x000fce00078e02ff */
.L_x_267:
[----:B------:R-:W0:Y:S01]  /*a4f0*/  S2R R20, SR_CgaCtaId ;  /* 0x0000000000147919 */ /* 0x000e220000008800 */
[----:B------:R-:W-:Y:S02]  /*a500*/  MOV R7, 0x400 ;  /* 0x0000040000077802 */ /* 0x000fe40000000f00 */
[----:B------:R-:W-:-:S13]  /*a510*/  LOP3.LUT P1, RZ, R18, 0x7f, RZ, 0xc0, !PT ;  /* 0x0000007f12ff7812 */ /* 0x000fda000782c0ff */
[----:B------:R-:W1:Y:S01]  /*a520*/  @!P1 LDC R13, c[0x0][0x500] ;  /* 0x00014000ff0d9b82 */ /* 0x000e620000000800 */
[----:B0-----:R-:W-:Y:S02]  /*a530*/  LEA R23, R20, R7, 0x18 ;  /* 0x0000000714177211 */ /* 0x001fe400078ec0ff */
[----:B------:R-:W-:-:S03]  /*a540*/  SHF.L.U32 R7, R5, 0x1f, RZ ;  /* 0x0000001f05077819 */ /* 0x000fc600000006ff */
[----:B------:R-:W-:-:S04]  /*a550*/  IMAD R20, R14, 0x8, R23 ;  /* 0x000000080e147824 */ /* 0x000fc800078e0217 */
[----:B------:R-:W0:Y:S02]  /*a560*/  SYNCS.PHASECHK.TRANS64.TRYWAIT P0, [R20+URZ+0xb8], R7 ;  /* 0x0000b807140075a7 */ /* 0x000e24000800017f */
[----:B01----:R-:W-:Y:S05]  /*a570*/  @!P0 BRA `(.L_x_265) ;  /* 0x0000001800248947 */ /* 0x003fea0003800000 */
.L_x_303:
[----:B0-----:R-:W-:Y:S01]  /*a580*/  PRMT R7, R8, 0x9910, RZ ;  /* 0x0000991008077816 */ /* 0x001fe200000000ff */
[----:B------:R0:W-:Y:S03]  /*a590*/  @!P1 SYNCS.ARRIVE.TRANS64 RZ, [R20+URZ], R13 ;  /* 0x0000000d14ff99a7 */ /* 0x0001e6000800003f */
[----:B------:R-:W-:-:S13]  /*a5a0*/  ISETP.NE.AND P0, PT, R7, 0x2, PT ;  /* 0x000000020700780c */ /* 0x000fda0003f05270 */
[----:B0-----:R-:W-:Y:S05]  /*a5b0*/  @P0 BRA `(.L_x_266) ;  /* 0x0000000000040947 */ /* 0x001fea0003800000 */
[----:B------:R-:W-:Y:S01]  /*a5c0*/  BPT.TRAP 0x1 ;  /* 0x000000040000795c */ /* 0x000fe20000300000 */
.L_x_266:
[----:B------:R-:W-:Y:S01]  /*a5d0*/  IMAD R7, R14, 0x2, R9 ;  /* 0x000000020e077824 */ /* 0x000fe200078e0209 */
[----:B------:R-:W-:Y:S01]  /*a5e0*/  R2UR UR9, R20 ;  /* 0x00000000140972ca */ /* 0x000fe200000e0000 */
[--C-:B------:R-:W-:Y:S01]  /*a5f0*/  IMAD R13, R14, 0x1800, R23.reuse ;  /* 0x000018000e0d7824 */ /* 0x100fe200078e0217 */
[----:B------:R-:W-:Y:S01]  /*a600*/  UIADD3 UR4, UP0, UR22, 0xf0, URZ ;  /* 0x000000f016047890 */ /* 0x000fe2000ff1e03f */
[----:B------:R-:W-:Y:S01]  /*a610*/  IMAD R7, R7, 0x380, RZ ;  /* 0x0000038007077824 */ /* 0x000fe200078e02ff */
[----:B------:R-:W-:Y:S01]  /*a620*/  R2UR UR11, R21 ;  /* 0x00000000150b72ca */ /* 0x000fe200000e0000 */
[----:B------:R-:W-:Y:S01]  /*a630*/  VIADD R4, R4, 0xffffffff ;  /* 0xffffffff04047836 */ /* 0x000fe20000000000 */
[----:B------:R-:W-:Y:S01]  /*a640*/  R2UR UR5, R13 ;  /* 0x000000000d0572ca */ /* 0x000fe200000e0000 */
[----:B------:R-:W-:Y:S01]  /*a650*/  IMAD R7, R7, 0x2, R23 ;  /* 0x0000000207077824 */ /* 0x000fe200078e0217 */
[----:B------:R-:W-:Y:S01]  /*a660*/  R2UR UR10, R22 ;  /* 0x00000000160a72ca */ /* 0x000fe200000e0000 */
[----:B------:R-:W-:Y:S01]  /*a670*/  UIADD3 UR24, UP1, UR22, 0x1f0, URZ ;  /* 0x000001f016187890 */ /* 0x000fe2000ff3e03f */
[----:B------:R-:W-:Y:S01]  /*a680*/  R2UR UR12, R6 ;  /* 0x00000000060c72ca */ /* 0x000fe200000e0000 */
[----:B------:R-:W-:Y:S01]  /*a690*/  VIADD R14, R14, 0x1 ;  /* 0x000000010e0e7836 */ /* 0x000fe20000000000 */
[----:B------:R-:W-:Y:S01]  /*a6a0*/  R2UR UR8, R7 ;  /* 0x00000000070872ca */ /* 0x000fe200000e0000 */
[----:B------:R-:W-:Y:S01]  /*a6b0*/  UIADD3.X UR25, URZ, UR23, URZ, UP1, !UPT ;  /* 0x000000173f197290 */ /* 0x000fe20008ffe43f */
[----:B------:R-:W-:Y:S01]  /*a6c0*/  R2UR UR19, R15 ;  /* 0x000000000f1372ca */ /* 0x000fe200000e0000 */
[----:B------:R-:W-:Y:S01]  /*a6d0*/  UMOV UR6, 0x0 ;  /* 0x0000000000067882 */ /* 0x000fe20000000000 */
[----:B------:R-:W-:Y:S01]  /*a6e0*/  ISETP.GT.AND P1, PT, R4, 0x1, PT ;  /* 0x000000010400780c */ /* 0x000fe20003f24270 */
[----:B------:R-:W-:Y:S01]  /*a6f0*/  UMOV UR7, 0x10000000 ;  /* 0x1000000000077882 */ /* 0x000fe20000000000 */
[----:B------:R-:W-:Y:S01]  /*a700*/  ISETP.NE.AND P0, PT, R14, 0x17, PT ;  /* 0x000000170e00780c */ /* 0x000fe20003f05270 */
[----:B------:R-:W-:Y:S01]  /*a710*/  UIADD3 UR14, UR5, 0x280, URZ ;  /* 0x00000280050e7890 */ /* 0x000fe2000fffe03f */
[----:B------:R-:W-:Y:S01]  /*a720*/  VIADD R22, R22, 0x10 ;  /* 0x0000001016167836 */ /* 0x000fe20000000000 */
[----:B------:R-:W-:Y:S01]  /*a730*/  UIADD3.X UR5, URZ, UR23, URZ, UP0, !UPT ;  /* 0x000000173f057290 */ /* 0x000fe200087fe43f */
[----:B------:R-:W-:Y:S01]  /*a740*/  SEL R20, RZ, 0x1, P0 ;  /* 0x00000001ff147807 */ /* 0x000fe20000000000 */
[----:B------:R-:W-:Y:S01]  /*a750*/  UMOV UR26, 0x30000 ;  /* 0x00030000001a7882 */ /* 0x000fe20000000000 */
[----:B------:R-:W-:Y:S01]  /*a760*/  SEL R14, R14, RZ, P0 ;  /* 0x000000ff0e0e7207 */ /* 0x000fe20000000000 */
[----:B------:R-:W-:Y:S01]  /*a770*/  UIADD3 UR15, UR8, 0x22a80, URZ ;  /* 0x00022a80080f7890 */ /* 0x000fe2000fffe03f */
[----:B------:R-:W-:-:S02]  /*a780*/  LOP3.LUT R5, R5, R20, RZ, 0x3c, !PT ;  /* 0x0000001405057212 */ /* 0x000fc400078e3cff */
[----:B------:R-:W-:Y:S02]  /*a790*/  UMOV UR8, UR14 ;  /* 0x0000000e00087c82 */ /* 0x000fe40008000000 */
[----:B------:R0:W-:Y:S02]  /*a7a0*/  UTMALDG.3D [UR8], [UR4], desc[UR6] ;  /* 0x00000608040075b4 */ /* 0x0001e40008011000 */
[----:B0-----:R-:W-:Y:S01]  /*a7b0*/  UMOV UR8, UR15 ;  /* 0x0000000f00087c82 */ /* 0x001fe20008000000 */
[----:B------:R-:W-:Y:S02]  /*a7c0*/  UMOV UR11, UR19 ;  /* 0x00000013000b7c82 */ /* 0x000fe40008000000 */
[----:B------:R0:W-:Y:S02]  /*a7d0*/  UTMALDG.3D.MULTICAST [UR8], [UR24], UR26, desc[UR6] ;  /* 0x00000608180073b4 */ /* 0x0001e4000801181a */
[----:B0-----:R-:W-:Y:S05]  /*a7e0*/  @P1 BRA `(.L_x_267) ;  /* 0xfffffffc00401947 */ /* 0x001fea000383ffff */
.L_x_264:
[----:B------:R-:W-:Y:S05]  /*a7f0*/  BSYNC B1 ;  /* 0x0000000000017941 */ /* 0x000fea0003800000 */
.L_x_263:
[----:B------:R-:W-:Y:S01]  /*a800*/  LOP3.LUT P1, RZ, R11, 0xff, RZ, 0xc0, !PT ;  /* 0x000000ff0bff7812 */ /* 0x000fe2000782c0ff */
[C---:B------:R-:W-:Y:S01]  /*a810*/  IMAD.IADD R6, R10.reuse, 0x1, R3 ;  /* 0x000000010a067824 */ /* 0x040fe200078e0203 */
[----:B------:R-:W-:Y:S01]  /*a820*/  ULDC.64 UR4, c[0x0][0x650] ;  /* 0x0001940000047ab9 */ /* 0x000fe20000000a00 */
[----:B------:R-:W-:Y:S01]  /*a830*/  ISETP.GE.U32.AND P2, PT, R10, 0x17, PT ;  /* 0x000000170a00780c */ /* 0x000fe20003f46070 */
[----:B------:R-:W-:Y:S01]  /*a840*/  BSSY B1, `(.L_x_268) ;  /* 0x000006b000017945 */ /* 0x000fe20003800000 */
[----:B------:R-:W-:Y:S01]  /*a850*/  IMAD.MOV.U32 R13, RZ, RZ, -0x1 ;  /* 0xffffffffff0d7424 */ /* 0x000fe200078e00ff */
[----:B------:R-:W-:Y:S01]  /*a860*/  ISETP.GT.U32.AND P0, PT, R6, 0x16, PT ;  /* 0x000000160600780c */ /* 0x000fe20003f04070 */
[----:B------:R-:W-:Y:S01]  /*a870*/  IMAD.MOV.U32 R20, RZ, RZ, -0x1 ;  /* 0xffffffffff147424 */ /* 0x000fe200078e00ff */
[----:B------:R-:W-:Y:S02]  /*a880*/  PRMT R11, RZ, 0x7610, R11 ;  /* 0x00007610ff0b7816 */ /* 0x000fe4000000000b */
[----:B------:R-:W-:-:S03]  /*a890*/  ISETP.LT.U32.AND P0, PT, R10, 0x17, P0 ;  /* 0x000000170a00780c */ /* 0x000fc60000701070 */
[----:B------:R-:W0:Y:S01]  /*a8a0*/  @P1 S2R R5, SR_CgaCtaId ;  /* 0x0000000000051919 */ /* 0x000e220000008800 */
[----:B------:R-:W-:-:S04]  /*a8b0*/  @P1 MOV R4, 0x400 ;  /* 0x0000040000041802 */ /* 0x000fc80000000f00 */
[----:B0-----:R-:W-:Y:S01]  /*a8c0*/  @P1 LEA R3, R5, R4, 0x18 ;  /* 0x0000000405031211 */ /* 0x001fe200078ec0ff */
[----:B------:R-:W-:-:S03]  /*a8d0*/  IMAD.WIDE.U32 R4, R6, -0x4de9bd37, RZ ;  /* 0xb21642c906047825 */ /* 0x000fc600078e00ff */
[----:B------:R0:W-:Y:S01]  /*a8e0*/  @P1 SYNCS.ARRIVE.TRANS64.A1T0 RZ, [R3+URZ+0x188], RZ ;  /* 0x000188ff03ff19a7 */ /* 0x0001e2000810003f */
[----:B------:R-:W-:Y:S02]  /*a8f0*/  IADD3 R16, P1, R16, UR20, RZ ;  /* 0x0000001410107c10 */ /* 0x000fe4000ff3e0ff */
[----:B------:R-:W-:Y:S02]  /*a900*/  SHF.R.U32.HI R5, RZ, 0x4, R5 ;  /* 0x00000004ff057819 */ /* 0x000fe40000011605 */
[----:B------:R-:W-:Y:S02]  /*a910*/  IADD3.X R17, R17, UR13, RZ, P1, !PT ;  /* 0x0000000d11117c10 */ /* 0x000fe40008ffe4ff */
[----:B------:R-:W-:Y:S02]  /*a920*/  PRMT R4, RZ, 0x7610, R4 ;  /* 0x00007610ff047816 */ /* 0x000fe40000000004 */
[----:B0-----:R-:W-:Y:S02]  /*a930*/  SEL R3, RZ, 0x1, !P0 ;  /* 0x00000001ff037807 */ /* 0x001fe40004000000 */
[----:B------:R-:W-:-:S02]  /*a940*/  ISETP.GE.U32.AND P0, PT, R16, UR4, PT ;  /* 0x0000000410007c0c */ /* 0x000fc4000bf06070 */
[----:B------:R-:W-:Y:S01]  /*a950*/  LOP3.LUT R0, R0, R3, RZ, 0x3c, !PT ;  /* 0x0000000300007212 */ /* 0x000fe200078e3cff */
[----:B------:R-:W-:Y:S01]  /*a960*/  IMAD R3, R5, -0x17, R6 ;  /* 0xffffffe905037824 */ /* 0x000fe200078e0206 */
[----:B------:R-:W-:Y:S01]  /*a970*/  ISETP.GE.U32.AND.EX P0, PT, R17, UR5, PT, P0 ;  /* 0x0000000511007c0c */ /* 0x000fe2000bf06100 */
[----:B------:R-:W-:Y:S01]  /*a980*/  IMAD.MOV.U32 R6, RZ, RZ, -0x1 ;  /* 0xffffffffff067424 */ /* 0x000fe200078e00ff */
[----:B------:R-:W-:-:S11]  /*a990*/  @P2 LOP3.LUT R0, R0, 0x1, R5, 0x78, !PT ;  /* 0x0000000100002812 */ /* 0x000fd600078e7805 */
[----:B------:R-:W-:Y:S05]  /*a9a0*/  @P0 BRA `(.L_x_269) ;  /* 0x0000000400500947 */ /* 0x000fea0003800000 */
[----:B------:R-:W0:Y:S01]  /*a9b0*/  S2R R15, SR_CTAID.X ;  /* 0x00000000000f7919 */ /* 0x000e220000002500 */
[----:B------:R-:W-:Y:S01]  /*a9c0*/  ULDC.64 UR4, c[0x0][0x628] ;  /* 0x00018a0000047ab9 */ /* 0x000fe20000000a00 */
[----:B------:R-:W1:Y:S01]  /*a9d0*/  LDC R20, c[0x0][0x144] ;  /* 0x00005100ff147b82 */ /* 0x000e620000000800 */
[----:B------:R-:W-:Y:S01]  /*a9e0*/  ISETP.NE.U32.AND P0, PT, RZ, UR4, PT ;  /* 0x00000004ff007c0c */ /* 0x000fe2000bf05070 */
[----:B------:R-:W2:Y:S01]  /*a9f0*/  S2R R13, SR_CTAID.Y ;  /* 0x00000000000d7919 */ /* 0x000ea20000002600 */
[----:B------:R-:W-:Y:S01]  /*aa00*/  ULDC UR7, c[0x0][0x630] ;  /* 0x00018c0000077ab9 */ /* 0x000fe20000000800 */
[----:B------:R-:W-:Y:S01]  /*aa10*/  ULDC UR8, c[0x0][0x150] ;  /* 0x0000540000087ab9 */ /* 0x000fe20000000800 */
[----:B------:R-:W-:Y:S01]  /*aa20*/  ISETP.NE.AND.EX P0, PT, RZ, UR5, PT, P0 ;  /* 0x00000005ff007c0c */ /* 0x000fe2000bf05300 */
[----:B------:R-:W-:Y:S02]  /*aa30*/  IMAD.MOV.U32 R4, RZ, RZ, R16 ;  /* 0x000000ffff047224 */ /* 0x000fe400078e0010 */
[----:B------:R-:W-:Y:S01]  /*aa40*/  IMAD.MOV.U32 R5, RZ, RZ, R17 ;  /* 0x000000ffff057224 */ /* 0x000fe200078e0011 */
[----:B0-----:R-:W-:-:S09]  /*aa50*/  I2FP.F32.U32 R22, R15 ;  /* 0x0000000f00167245 */ /* 0x001fd20000201000 */
[----:B------:R-:W-:Y:S05]  /*aa60*/  @!P0 BRA `(.L_x_270) ;  /* 0x0000000000288947 */ /* 0x000fea0003800000 */
[----:B------:R-:W-:Y:S02]  /*aa70*/  ULDC UR6, c[0x0][0x634] ;  /* 0x00018d0000067ab9 */ /* 0x000fe40000000800 */
[----:B------:R-:W-:-:S05]  /*aa80*/  IADD3 R5, P0, R16, UR6, RZ ;  /* 0x0000000610057c10 */ /* 0x000fca000ff1e0ff */
[----:B------:R-:W-:-:S04]  /*aa90*/  IMAD.X R21, RZ, RZ, R17, P0 ;  /* 0x000000ffff157224 */ /* 0x000fc800000e0611 */
[----:B------:R-:W-:-:S04]  /*aaa0*/  IMAD.WIDE.U32 R6, R21, UR4, RZ ;  /* 0x0000000415067c25 */ /* 0x000fc8000f8e00ff */
[----:B------:R-:W-:-:S04]  /*aab0*/  IMAD.WIDE.U32 R6, P0, R5, UR5, R6 ;  /* 0x0000000505067c25 */ /* 0x000fc8000f800006 */
[----:B------:R-:W-:-:S04]  /*aac0*/  IMAD.WIDE.U32 R4, R5, UR4, RZ ;  /* 0x0000000405047c25 */ /* 0x000fc8000f8e00ff */
[----:B------:R-:W-:Y:S01]  /*aad0*/  IMAD.MOV.U32 R4, RZ, RZ, R7 ;  /* 0x000000ffff047224 */ /* 0x000fe200078e0007 */
[----:B------:R-:W-:Y:S01]  /*aae0*/  IADD3 RZ, P1, R5, R6, RZ ;  /* 0x0000000605ff7210 */ /* 0x000fe20007f3e0ff */
[----:B------:R-:W-:-:S04]  /*aaf0*/  IMAD.X R5, RZ, RZ, RZ, P0 ;  /* 0x000000ffff057224 */ /* 0x000fc800000e06ff */
[----:B------:R-:W-:-:S08]  /*ab00*/  IMAD.WIDE.U32.X R4, R21, UR5, R4, P1 ;  /* 0x0000000515047c25 */ /* 0x000fd000088e0404 */
.L_x_270:
[----:B------:R-:W-:Y:S01]  /*ab10*/  FMUL R22, R22, UR8 ;  /* 0x0000000816167c20 */ /* 0x000fe20008400000 */
[--C-:B------:R-:W-:Y:S01]  /*ab20*/  SHF.R.U64 R14, R4, UR7, R5.reuse ;  /* 0x00000007040e7c19 */ /* 0x100fe20008001205 */
[----:B------:R-:W-:Y:S01]  /*ab30*/  ULDC.64 UR4, c[0x0][0x620] ;  /* 0x0001880000047ab9 */ /* 0x000fe20000000a00 */
[----:B------:R-:W-:Y:S01]  /*ab40*/  SHF.R.U32.HI R4, RZ, UR7, R5 ;  /* 0x00000007ff047c19 */ /* 0x000fe20008011605 */
[----:B------:R-:W-:Y:S01]  /*ab50*/  ULDC.64 UR6, c[0x0][0x640] ;  /* 0x0001900000067ab9 */ /* 0x000fe20000000a00 */
[----:B------:R-:W-:Y:S01]  /*ab60*/  IADD3 R5, P0, RZ, -R14, RZ ;  /* 0x8000000eff057210 */ /* 0x000fe20007f1e0ff */
[----:B------:R-:W0:Y:S04]  /*ab70*/  F2I.U32.TRUNC.NTZ R22, R22 ;  /* 0x0000001600167305 */ /* 0x000e28000020f000 */
[----:B------:R-:W-:Y:S01]  /*ab80*/  IMAD.X R4, RZ, RZ, ~R4, P0 ;  /* 0x000000ffff047224 */ /* 0x000fe200000e0e04 */
[----:B------:R-:W-:-:S03]  /*ab90*/  ISETP.NE.U32.AND P0, PT, RZ, UR6, PT ;  /* 0x00000006ff007c0c */ /* 0x000fc6000bf05070 */
[----:B------:R-:W-:Y:S01]  /*aba0*/  IMAD R4, R4, UR4, RZ ;  /* 0x0000000404047c24 */ /* 0x000fe2000f8e02ff */
[----:B------:R-:W-:-:S03]  /*abb0*/  ISETP.NE.AND.EX P0, PT, RZ, UR7, PT, P0 ;  /* 0x00000007ff007c0c */ /* 0x000fc6000bf05300 */
[C---:B------:R-:W-:Y:S01]  /*abc0*/  IMAD R7, R5.reuse, UR5, R4 ;  /* 0x0000000505077c24 */ /* 0x040fe2000f8e0204 */
[----:B------:R-:W-:Y:S01]  /*abd0*/  ULDC UR5, c[0x0][0x154] ;  /* 0x0000550000057ab9 */ /* 0x000fe20000000800 */
[----:B------:R-:W-:Y:S01]  /*abe0*/  IMAD.WIDE.U32 R4, R5, UR4, R16 ;  /* 0x0000000405047c25 */ /* 0x000fe2000f8e0010 */
[----:B------:R-:W-:-:S03]  /*abf0*/  ULDC UR4, c[0x0][0x618] ;  /* 0x0001860000047ab9 */ /* 0x000fc60000000800 */
[----:B0-----:R-:W-:Y:S02]  /*ac00*/  IMAD.MOV R6, RZ, RZ, -R22 ;  /* 0x000000ffff067224 */ /* 0x001fe400078e0a16 */
[----:B------:R-:W-:Y:S02]  /*ac10*/  IMAD.IADD R5, R5, 0x1, R7 ;  /* 0x0000000105057824 */ /* 0x000fe400078e0207 */
[----:B-1----:R-:W-:Y:S01]  /*ac20*/  IMAD R15, R20, R6, R15 ;  /* 0x00000006140f7224 */ /* 0x002fe200078e020f */
[----:B--2---:R-:W-:Y:S01]  /*ac30*/  I2FP.F32.U32 R6, R13 ;  /* 0x0000000d00067245 */ /* 0x004fe20000201000 */
[----:B------:R-:W0:Y:S01]  /*ac40*/  LDC R20, c[0x0][0x148] ;  /* 0x00005200ff147b82 */ /* 0x000e220000000800 */
[--C-:B------:R-:W-:Y:S02]  /*ac50*/  SHF.R.U64 R21, R4, UR4, R5.reuse ;  /* 0x0000000404157c19 */ /* 0x100fe40008001205 */
[----:B------:R-:W-:Y:S01]  /*ac60*/  SHF.R.U32.HI R4, RZ, UR4, R5 ;  /* 0x00000004ff047c19 */ /* 0x000fe20008011605 */
[----:B------:R-:W-:Y:S01]  /*ac70*/  FMUL R6, R6, UR5 ;  /* 0x0000000506067c20 */ /* 0x000fe20008400000 */
[----:B------:R-:W-:-:S02]  /*ac80*/  ULDC UR4, c[0x0][0x608] ;  /* 0x0001820000047ab9 */ /* 0x000fc40000000800 */
[--C-:B------:R-:W-:Y:S01]  /*ac90*/  SHF.R.U64 R23, R21, UR4, R4.reuse ;  /* 0x0000000415177c19 */ /* 0x100fe20008001204 */
[----:B------:R1:W2:Y:S01]  /*aca0*/  F2I.U32.TRUNC.NTZ R24, R6 ;  /* 0x0000000600187305 */ /* 0x0002a2000020f000 */
[----:B------:R-:W-:Y:S01]  /*acb0*/  SHF.R.U32.HI R4, RZ, UR4, R4 ;  /* 0x00000004ff047c19 */ /* 0x000fe20008011604 */
[----:B------:R-:W-:-:S03]  /*acc0*/  ULDC UR4, c[0x0][0x658] ;  /* 0x0001960000047ab9 */ /* 0x000fc60000000800 */
[--C-:B------:R-:W-:Y:S02]  /*acd0*/  SHF.R.U64 R22, R23, UR4, R4.reuse ;  /* 0x0000000417167c19 */ /* 0x100fe40008001204 */
[----:B------:R-:W-:-:S03]  /*ace0*/  SHF.R.U32.HI R25, RZ, UR4, R4 ;  /* 0x00000004ff197c19 */ /* 0x000fc60008011604 */
[----:B------:R-:W-:Y:S02]  /*acf0*/  IMAD.MOV.U32 R4, RZ, RZ, R22 ;  /* 0x000000ffff047224 */ /* 0x000fe400078e0016 */
[----:B------:R-:W-:Y:S01]  /*ad00*/  IMAD.MOV.U32 R5, RZ, RZ, R25 ;  /* 0x000000ffff057224 */ /* 0x000fe200078e0019 */
[----:B-1----:R-:W-:Y:S06]  /*ad10*/  @!P0 BRA `(.L_x_271) ;  /* 0x0000000000288947 */ /* 0x002fec0003800000 */
        /* <DEDUP_REMOVED lines=10> */
.L_x_271:
[----:B------:R-:W-:Y:S01]  /*adc0*/  ISETP.NE.AND P0, PT, R2, 0x1, PT ;  /* 0x000000010200780c */ /* 0x000fe20003f05270 */
[----:B------:R-:W-:Y:S01]  /*add0*/  ULDC UR4, c[0x0][0x648] ;  /* 0x0001920000047ab9 */ /* 0x000fe20000000800 */
[----:B------:R-:W-:Y:S01]  /*ade0*/  LOP3.LUT R23, R23, UR17, RZ, 0xc0, !PT ;  /* 0x0000001117177c12 */ /* 0x000fe2000f8ec0ff */
[----:B--2---:R-:W-:Y:S01]  /*adf0*/  IMAD.MOV R24, RZ, RZ, -R24 ;  /* 0x000000ffff187224 */ /* 0x004fe200078e0a18 */
[----:B------:R-:W-:Y:S01]  /*ae00*/  SHF.R.U64 R4, R4, UR4, R5 ;  /* 0x0000000404047c19 */ /* 0x000fe20008001205 */
[----:B------:R-:W-:Y:S01]  /*ae10*/  ULDC UR4, c[0x0][0x638] ;  /* 0x00018e0000047ab9 */ /* 0x000fe20000000800 */
[----:B------:R-:W-:Y:S01]  /*ae20*/  LOP3.LUT R21, R21, UR16, RZ, 0xc0, !PT ;  /* 0x0000001015157c12 */ /* 0x000fe2000f8ec0ff */
[----:B------:R-:W-:Y:S01]  /*ae30*/  ULDC UR5, c[0x0][0x610] ;  /* 0x0001840000057ab9 */ /* 0x000fe20000000800 */
[----:B------:R-:W-:Y:S02]  /*ae40*/  IMAD.MOV.U32 R6, RZ, RZ, R14 ;  /* 0x000000ffff067224 */ /* 0x000fe400078e000e */
[----:B------:R-:W-:-:S02]  /*ae50*/  IMAD.MOV R5, RZ, RZ, -R4 ;  /* 0x000000ffff057224 */ /* 0x000fc400078e0a04 */
[----:B------:R-:W-:Y:S02]  /*ae60*/  IMAD R4, R4, UR18, R23 ;  /* 0x0000001204047c24 */ /* 0x000fe4000f8e0217 */
[----:B0-----:R-:W-:Y:S02]  /*ae70*/  @P0 IMAD R15, R20, R24, R13 ;  /* 0x00000018140f0224 */ /* 0x001fe400078e020d */
[----:B------:R-:W-:Y:S01]  /*ae80*/  IMAD R22, R5, UR4, R22 ;  /* 0x0000000405167c24 */ /* 0x000fe2000f8e0216 */
[----:B------:R-:W-:Y:S01]  /*ae90*/  ULDC UR4, c[0x0][0x600] ;  /* 0x0001800000047ab9 */ /* 0x000fe20000000800 */
[----:B------:R-:W-:Y:S02]  /*aea0*/  IMAD R15, R4, UR5, R15 ;  /* 0x00000005040f7c24 */ /* 0x000fe4000f8e020f */
[----:B------:R-:W-:Y:S02]  /*aeb0*/  IMAD R22, R22, UR4, R21 ;  /* 0x0000000416167c24 */ /* 0x000fe4000f8e0215 */
[----:B------:R-:W-:-:S03]  /*aec0*/  IMAD.MOV.U32 R4, RZ, RZ, 0x1 ;  /* 0x00000001ff047424 */ /* 0x000fc600078e00ff */
[----:B------:R-:W-:Y:S02]  /*aed0*/  SEL R20, R22, R15, !P0 ;  /* 0x0000000f16147207 */ /* 0x000fe40004000000 */
[----:B------:R-:W-:-:S07]  /*aee0*/  SEL R13, R15, R22, !P0 ;  /* 0x000000160f0d7207 */ /* 0x000fce0004000000 */
.L_x_269:
[----:B------:R-:W-:Y:S05]  /*aef0*/  BSYNC B1 ;  /* 0x0000000000017941 */ /* 0x000fea0003800000 */
.L_x_268:
[----:B------:R-:W-:-:S13]  /*af00*/  LOP3.LUT P0, RZ, R4, 0xff, RZ, 0xc0, !PT ;  /* 0x000000ff04ff7812 */ /* 0x000fda000780c0ff */
[----:B------:R-:W-:Y:S05]  /*af10*/  @P0 BRA `(.L_x_272) ;  /* 0xfffffff4003c0947 */ /* 0x000fea000383ffff */
[----:B------:R-:W-:Y:S05]  /*af20*/  BSYNC B0 ;  /* 0x0000000000007941 */ /* 0x000fea0003800000 */
.L_x_261:
[----:B------:R-:W-:-:S03]  /*af30*/  UMOV UR4, 0xffffffff ;  /* 0xffffffff00047882 */ /* 0x000fc60000000000 */
[----:B------:R-:W-:Y:S05]  /*af40*/  BRA.DIV UR4, `(.L_x_273) ;  /* 0x0000000e04c47947 */ /* 0x000fea000b800000 */
[----:B------:R-:W-:-:S13]  /*af50*/  ELECT P6, URZ, PT ;  /* 0x00000000003f782f */ /* 0x000fda00038c0000 */
.L_x_306:
[----:B------:R-:W-:Y:S04]  /*af60*/  BSSY B0, `(.L_x_274) ;  /* 0x00000d6000007945 */ /* 0x000fe80003800000 */
[----:B------:R-:W-:Y:S05]  /*af70*/  @!P6 BRA `(.L_x_275) ;  /* 0x0000000c0050e947 */ /* 0x000fea0003800000 */
[----:B------:R-:W-:-:S04]  /*af80*/  LOP3.LUT R19, R19, 0x2, RZ, 0xfc, !PT ;  /* 0x0000000213137812 */ /* 0x000fc800078efcff */
[----:B------:R-:W-:-:S13]  /*af90*/  ISETP.NE.AND P0, PT, R19, 0x3, PT ;  /* 0x000000031300780c */ /* 0x000fda0003f05270 */
[----:B------:R-:W-:Y:S05]  /*afa0*/  @!P0 BRA `(.L_x_276) ;  /* 0x0000000000048947 */ /* 0x000fea0003800000 */
[----:B------:R-:W-:Y:S01]  /*afb0*/  BPT.TRAP 0x1 ;  /* 0x000000040000795c */ /* 0x000fe20000300000 */
.L_x_276:
[----:B------:R-:W0:Y:S01]  /*afc0*/  S2R R5, SR_CgaCtaId ;  /* 0x0000000000057919 */ /* 0x000e220000008800 */
[----:B------:R-:W-:Y:S02]  /*afd0*/  MOV R2, 0x400 ;  /* 0x0000040000027802 */ /* 0x000fe40000000f00 */
[----:B------:R-:W-:Y:S02]  /*afe0*/  SHF.L.U32 R4, R0, 0x1f, RZ ;  /* 0x0000001f00047819 */ /* 0x000fe400000006ff */
[----:B0-----:R-:W-:-:S05]  /*aff0*/  LEA R2, R5, R2, 0x18 ;  /* 0x0000000205027211 */ /* 0x001fca00078ec0ff */
[----:B------:R-:W-:-:S04]  /*b000*/  VIADD R2, R2, 0xb8 ;  /* 0x000000b802027836 */ /* 0x000fc80000000000 */
[C---:B------:R-:W-:Y:S02]  /*b010*/  IMAD R7, R3.reuse, 0x8, R2 ;  /* 0x0000000803077824 */ /* 0x040fe400078e0202 */
[----:B------:R-:W-:Y:S02]  /*b020*/  VIADD R3, R3, 0x1 ;  /* 0x0000000103037836 */ /* 0x000fe40000000000 */
[----:B------:R-:W0:Y:S03]  /*b030*/  SYNCS.PHASECHK.TRANS64.TRYWAIT P0, [R7+URZ], R4 ;  /* 0x00000004070075a7 */ /* 0x000e26000800017f */
[----:B------:R-:W-:-:S04]  /*b040*/  ISETP.NE.AND P1, PT, R3, 0x17, PT ;  /* 0x000000170300780c */ /* 0x000fc80003f25270 */
[----:B------:R-:W-:Y:S02]  /*b050*/  SEL R5, RZ, 0x1, P1 ;  /* 0x00000001ff057807 */ /* 0x000fe40000800000 */
[----:B------:R-:W-:Y:S02]  /*b060*/  SEL R3, R3, RZ, P1 ;  /* 0x000000ff03037207 */ /* 0x000fe40000800000 */
[----:B------:R-:W-:-:S03]  /*b070*/  LOP3.LUT R6, R0, R5, RZ, 0x3c, !PT ;  /* 0x0000000500067212 */ /* 0x000fc600078e3cff */
[----:B------:R-:W-:Y:S01]  /*b080*/  IMAD R8, R3, 0x8, R2 ;  /* 0x0000000803087824 */ /* 0x000fe200078e0202 */
[----:B------:R-:W-:Y:S01]  /*b090*/  SHF.L.U32 R5, R6, 0x1f, RZ ;  /* 0x0000001f06057819 */ /* 0x000fe200000006ff */
[----:B0-----:R-:W-:Y:S06]  /*b0a0*/  @!P0 BRA `(.L_x_277) ;  /* 0x0000000c008c8947 */ /* 0x001fec0003800000 */
.L_x_307:
[----:B------:R-:W1:Y:S01]  /*b0b0*/  SYNCS.PHASECHK.TRANS64.TRYWAIT P0, [R8+URZ], R5 ;  /* 0x00000005080075a7 */ /* 0x000e62000800017f */
[----:B------:R-:W-:-:S05]  /*b0c0*/  VIADD R0, R3, 0x1 ;  /* 0x0000000103007836 */ /* 0x000fca0000000000 */
[----:B------:R-:W-:-:S04]  /*b0d0*/  ISETP.NE.AND P1, PT, R0, 0x17, PT ;  /* 0x000000170000780c */ /* 0x000fc80003f25270 */
[----:B------:R-:W-:Y:S02]  /*b0e0*/  SEL R3, RZ, 0x1, P1 ;  /* 0x00000001ff037807 */ /* 0x000fe40000800000 */
[----:B0-----:R-:W-:Y:S02]  /*b0f0*/  SEL R7, R0, RZ, P1 ;  /* 0x000000ff00077207 */ /* 0x001fe40000800000 */
[----:B------:R-:W-:-:S03]  /*b100*/  LOP3.LUT R6, R6, R3, RZ, 0x3c, !PT ;  /* 0x0000000306067212 */ /* 0x000fc600078e3cff */
[----:B------:R-:W-:Y:S01]  /*b110*/  IMAD R9, R7, 0x8, R2 ;  /* 0x0000000807097824 */ /* 0x000fe200078e0202 */
[----:B------:R-:W-:Y:S01]  /*b120*/  SHF.L.U32 R4, R6, 0x1f, RZ ;  /* 0x0000001f06047819 */ /* 0x000fe200000006ff */
[----:B-1----:R-:W-:Y:S06]  /*b130*/  @!P0 BRA `(.L_x_278) ;  /* 0x0000000c007c8947 */ /* 0x002fec0003800000 */
.L_x_308:
[----:B------:R-:W1:Y:S01]  /*b140*/  SYNCS.PHASECHK.TRANS64.TRYWAIT P0, [R9+URZ], R4 ;  /* 0x00000004090075a7 */ /* 0x000e62000800017f */
[----:B------:R-:W-:-:S05]  /*b150*/  VIADD R0, R7, 0x1 ;  /* 0x0000000107007836 */ /* 0x000fca0000000000 */
[----:B------:R-:W-:-:S04]  /*b160*/  ISETP.NE.AND P1, PT, R0, 0x17, PT ;  /* 0x000000170000780c */ /* 0x000fc80003f25270 */
[----:B------:R-:W-:Y:S02]  /*b170*/  SEL R3, RZ, 0x1, P1 ;  /* 0x00000001ff037807 */ /* 0x000fe40000800000 */
[----:B------:R-:W-:Y:S02]  /*b180*/  SEL R7, R0, RZ, P1 ;  /* 0x000000ff00077207 */ /* 0x000fe40000800000 */
[----:B------:R-:W-:-:S03]  /*b190*/  LOP3.LUT R6, R6, R3, RZ, 0x3c, !PT ;  /* 0x0000000306067212 */ /* 0x000fc600078e3cff */
[----:B0-----:R-:W-:Y:S01]  /*b1a0*/  IMAD R8, R7, 0x8, R2 ;  /* 0x0000000807087824 */ /* 0x001fe200078e0202 */
[----:B------:R-:W-:Y:S01]  /*b1b0*/  SHF.L.U32 R5, R6, 0x1f, RZ ;  /* 0x0000001f06057819 */ /* 0x000fe200000006ff */
[----:B-1----:R-:W-:Y:S06]  /*b1c0*/  @!P0 BRA `(.L_x_279) ;  /* 0x0000000c006c8947 */ /* 0x002fec0003800000 */
.L_x_309:
        /* <DEDUP_REMOVED lines=9> */
.L_x_310:
        /* <DEDUP_REMOVED lines=9> */
.L_x_311:
        /* <DEDUP_REMOVED lines=9> */
.L_x_312:
        /* <DEDUP_REMOVED lines=9> */
.L_x_313:
        /* <DEDUP_REMOVED lines=9> */
.L_x_314:
        /* <DEDUP_REMOVED lines=9> */
.L_x_315:
        /* <DEDUP_REMOVED lines=9> */
.L_x_316:
        /* <DEDUP_REMOVED lines=9> */
.L_x_317:
        /* <DEDUP_REMOVED lines=9> */
.L_x_318:
        /* <DEDUP_REMOVED lines=9> */
.L_x_319:
        /* <DEDUP_REMOVED lines=9> */
.L_x_320:
        /* <DEDUP_REMOVED lines=9> */
.L_x_321:
        /* <DEDUP_REMOVED lines=9> */
.L_x_322:
        /* <DEDUP_REMOVED lines=9> */
.L_x_323:
        /* <DEDUP_REMOVED lines=9> */
.L_x_324:
        /* <DEDUP_REMOVED lines=9> */
.L_x_325:
        /* <DEDUP_REMOVED lines=9> */
.L_x_326:
[----:B------:R-:W1:Y:S01]  /*bb60*/  SYNCS.PHASECHK.TRANS64.TRYWAIT P0, [R9+URZ], R4 ;  /* 0x00000004090075a7 */ /* 0x000e62000800017f */
[----:B------:R-:W-:-:S05]  /*bb70*/  VIADD R0, R7, 0x1 ;  /* 0x0000000107007836 */ /* 0x000fca0000000000 */
[----:B------:R-:W-:-:S04]  /*bb80*/  ISETP.NE.AND P1, PT, R0, 0x17, PT ;  /* 0x000000170000780c */ /* 0x000fc80003f25270 */
[----:B------:R-:W-:Y:S02]  /*bb90*/  SEL R3, RZ, 0x1, P1 ;  /* 0x00000001ff037807 */ /* 0x000fe40000800000 */
[----:B------:R-:W-:Y:S02]  /*bba0*/  SEL R7, R0, RZ, P1 ;  /* 0x000000ff00077207 */ /* 0x000fe40000800000 */
[----:B------:R-:W-:-:S03]  /*bbb0*/  LOP3.LUT R11, R6, R3, RZ, 0x3c, !PT ;  /* 0x00000003060b7212 */ /* 0x000fc600078e3cff */
[----:B------:R-:W-:Y:S01]  /*bbc0*/  IMAD R6, R7, 0x8, R2 ;  /* 0x0000000807067824 */ /* 0x000fe200078e0202 */
[----:B0-----:R-:W-:Y:S01]  /*bbd0*/  SHF.L.U32 R5, R11, 0x1f, RZ ;  /* 0x0000001f0b057819 */ /* 0x001fe200000006ff */
[----:B-1----:R-:W-:Y:S06]  /*bbe0*/  @!P0 BRA `(.L_x_297) ;  /* 0x00000008004c8947 */ /* 0x002fec0003800000 */
.L_x_327:
[----:B------:R-:W1:Y:S01]  /*bbf0*/  SYNCS.PHASECHK.TRANS64.TRYWAIT P0, [R6+URZ], R5 ;  /* 0x00000005060075a7 */ /* 0x000e62000800017f */
[----:B------:R-:W-:-:S05]  /*bc00*/  VIADD R0, R7, 0x1 ;  /* 0x0000000107007836 */ /* 0x000fca0000000000 */
[----:B------:R-:W-:-:S04]  /*bc10*/  ISETP.NE.AND P1, PT, R0, 0x17, PT ;  /* 0x000000170000780c */ /* 0x000fc80003f25270 */
[----:B0-----:R-:W-:Y:S02]  /*bc20*/  SEL R4, RZ, 0x1, P1 ;  /* 0x00000001ff047807 */ /* 0x001fe40000800000 */
[----:B------:R-:W-:Y:S02]  /*bc30*/  SEL R3, R0, RZ, P1 ;  /* 0x000000ff00037207 */ /* 0x000fe40000800000 */
[----:B------:R-:W-:Y:S01]  /*bc40*/  LOP3.LUT R0, R11, R4, RZ, 0x3c, !PT ;  /* 0x000000040b007212 */ /* 0x000fe200078e3cff */
[----:B-1----:R-:W-:Y:S06]  /*bc50*/  @!P0 BRA `(.L_x_298) ;  /* 0x0000000800448947 */ /* 0x002fec0003800000 */
.L_x_328:
[----:B------:R-:W-:Y:S01]  /*bc60*/  IMAD R3, R3, 0x8, R2 ;  /* 0x0000000803037824 */ /* 0x000fe200078e0202 */
[----:B------:R-:W-:-:S07]  /*bc70*/  SHF.L.U32 R0, R0, 0x1f, RZ ;  /* 0x0000001f00007819 */ /* 0x000fce00000006ff */
.L_x_299:
[----:B-1----:R1:W2:Y:S02]  /*bc80*/  SYNCS.PHASECHK.TRANS64.TRYWAIT P0, [R3+URZ], R0 ;  /* 0x00000000030075a7 */ /* 0x0022a4000800017f */
[----:B--2---:R-:W-:Y:S05]  /*bc90*/  @!P0 NANOSLEEP.SYNCS 0x989680 ;  /* 0x009896800000895d */ /* 0x004fea0003900000 */
[----:B------:R-:W2:Y:S02]  /*bca0*/  @!P0 SYNCS.PHASECHK.TRANS64 P0, [R3+URZ], R0 ;  /* 0x00000000030085a7 */ /* 0x000ea4000800007f */
[----:B--2---:R-:W-:Y:S05]  /*bcb0*/  @!P0 BRA `(.L_x_299) ;  /* 0xfffffffc00f08947 */ /* 0x004fea000383ffff */
.L_x_275:
[----:B------:R-:W-:Y:S05]  /*bcc0*/  BSYNC B0 ;  /* 0x0000000000007941 */ /* 0x000fea0003800000 */
.L_x_274:
[----:B------:R-:W-:Y:S05]  /*bcd0*/  EXIT ;  /* 0x000000000000794d */ /* 0x000fea0003800000 */
.L_x_22:
[----:B----4-:R4:W0:Y:S02]  /*bce0*/  SYNCS.PHASECHK.TRANS64.TRYWAIT P1, [R3+URZ], R0 ;  /* 0x00000000030075a7 */ /* 0x010824000802017f */
[----:B0-----:R-:W-:Y:S05]  /*bcf0*/  @!P1 NANOSLEEP.SYNCS 0x989680 ;  /* 0x009896800000995d */ /* 0x001fea0003900000 */
[----:B------:R-:W0:Y:S02]  /*bd00*/  @!P1 SYNCS.PHASECHK.TRANS64 P1, [R3+URZ], R0 ;  /* 0x00000000030095a7 */ /* 0x000e24000802007f */
[----:B0-----:R-:W-:Y:S05]  /*bd10*/  @!P1 BRA `(.L_x_22) ;  /* 0xfffffffc00f09947 */ /* 0x001fea000383ffff */
[----:B------:R-:W-:Y:S05]  /*bd20*/  BRA `(.L_x_21) ;  /* 0xffffff58008c7947 */ /* 0x000fea000383ffff */
.L_x_27:
[----:B-1----:R-:W-:-:S04]  /*bd30*/  IMAD.U32 R6, RZ, RZ, UR4 ;  /* 0x00000004ff067e24 */ /* 0x002fc8000f8e00ff */
[----:B------:R1:W3:Y:S03]  /*bd40*/  SYNCS.PHASECHK.TRANS64.TRYWAIT P1, [R6+URZ], R5 ;  /* 0x00000005060075a7 */ /* 0x0002e6000802017f */
[----:B---3--:R-:W-:Y:S05]  /*bd50*/  @!P1 NANOSLEEP.SYNCS 0x989680 ;  /* 0x009896800000995d */ /* 0x008fea0003900000 */
[----:B------:R-:W3:Y:S02]  /*bd60*/  @!P1 SYNCS.PHASECHK.TRANS64 P1, [R6+URZ], R5 ;  /* 0x00000005060095a7 */ /* 0x000ee4000802007f */
[----:B---3--:R-:W-:Y:S05]  /*bd70*/  @!P1 BRA `(.L_x_27) ;  /* 0xfffffffc00ec9947 */ /* 0x008fea000383ffff */
[----:B------:R-:W-:Y:S05]  /*bd80*/  BRA `(.L_x_26) ;  /* 0xffffff6000447947 */ /* 0x000fea000383ffff */
.L_x_262:
[----:B------:R-:W-:Y:S01]  /*bd90*/  BSSY B1, `(.L_x_300) ;  /* 0x0000006000017945 */ /* 0x000fe20003800000 */
[----:B------:R-:W-:-:S07]  /*bda0*/  IMAD.MOV.U32 R15, RZ, RZ, -0x1 ;  /* 0xffffffffff0f7424 */ /* 0x000fce00078e00ff */
[----:B------:R-:W-:Y:S05]  /*bdb0*/  WARPSYNC.COLLECTIVE R15, `(.L_x_301) ;  /* 0x000000000f0c7348 */ /* 0x000fea0003c00000 */
[----:B------:R-:W-:Y:S02]  /*bdc0*/  ELECT P6, UR62, PT ;  /* 0x00000000003e782f */ /* 0x000fe400038c0000 */
[----:B------:R-:W-:Y:S01]  /*bdd0*/  MOV R14, UR62 ;  /* 0x0000003e000e7c02 */ /* 0x000fe20008000f00 */
[----:B------:R-:W-:Y:S10]  /*bde0*/  ENDCOLLECTIVE ;  /* 0x000000000000791b */ /* 0x000ff40003800000 */
.L_x_301:
[----:B------:R-:W-:Y:S05]  /*bdf0*/  BSYNC B1 ;  /* 0x0000000000017941 */ /* 0x000fea0003800000 */
.L_x_300:
[----:B------:R-:W-:Y:S05]  /*be00*/  BRA `(.L_x_302) ;  /* 0xffffffe4008c7947 */ /* 0x000fea000383ffff */
.L_x_265:
[----:B0-----:R0:W1:Y:S02]  /*be10*/  SYNCS.PHASECHK.TRANS64.TRYWAIT P0, [R20+URZ+0xb8], R7 ;  /* 0x0000b807140075a7 */ /* 0x001064000800017f */
[----:B-1----:R-:W-:Y:S05]  /*be20*/  @!P0 NANOSLEEP.SYNCS 0x989680 ;  /* 0x009896800000895d */ /* 0x002fea0003900000 */
[----:B------:R-:W1:Y:S02]  /*be30*/  @!P0 SYNCS.PHASECHK.TRANS64 P0, [R20+URZ+0xb8], R7 ;  /* 0x0000b807140085a7 */ /* 0x000e64000800007f */
[----:B-1----:R-:W-:Y:S05]  /*be40*/  @!P0 BRA `(.L_x_265) ;  /* 0xfffffffc00f08947 */ /* 0x002fea000383ffff */
[----:B------:R-:W-:Y:S05]  /*be50*/  BRA `(.L_x_303) ;  /* 0xffffffe400c87947 */ /* 0x000fea000383ffff */
.L_x_273:
[----:B------:R-:W-:Y:S01]  /*be60*/  BSSY B0, `(.L_x_304) ;  /* 0x0000006000007945 */ /* 0x000fe20003800000 */
[----:B------:R-:W-:-:S07]  /*be70*/  IMAD.MOV.U32 R15, RZ, RZ, -0x1 ;  /* 0xffffffffff0f7424 */ /* 0x000fce00078e00ff */
[----:B------:R-:W-:Y:S05]  /*be80*/  WARPSYNC.COLLECTIVE R15, `(.L_x_305) ;  /* 0x000000000f0c7348 */ /* 0x000fea0003c00000 */
[----:B------:R-:W-:Y:S02]  /*be90*/  ELECT P6, UR62, PT ;  /* 0x00000000003e782f */ /* 0x000fe400038c0000 */
[----:B------:R-:W-:Y:S01]  /*bea0*/  MOV R14, UR62 ;  /* 0x0000003e000e7c02 */ /* 0x000fe20008000f00 */
[----:B------:R-:W-:Y:S10]  /*beb0*/  ENDCOLLECTIVE ;  /* 0x000000000000791b */ /* 0x000ff40003800000 */
.L_x_305:
[----:B------:R-:W-:Y:S05]  /*bec0*/  BSYNC B0 ;  /* 0x0000000000007941 */ /* 0x000fea0003800000 */
.L_x_304:
[----:B------:R-:W-:Y:S05]  /*bed0*/  BRA `(.L_x_306) ;  /* 0xfffffff000207947 */ /* 0x000fea000383ffff */
.L_x_277:
[----:B0-----:R0:W1:Y:S02]  /*bee0*/  SYNCS.PHASECHK.TRANS64.TRYWAIT P0, [R7+URZ], R4 ;  /* 0x00000004070075a7 */ /* 0x001064000800017f */
[----:B-1----:R-:W-:Y:S05]  /*bef0*/  @!P0 NANOSLEEP.SYNCS 0x989680 ;  /* 0x009896800000895d */ /* 0x002fea0003900000 */
[----:B------:R-:W1:Y:S02]  /*bf00*/  @!P0 SYNCS.PHASECHK.TRANS64 P0, [R7+URZ], R4 ;  /* 0x00000004070085a7 */ /* 0x000e64000800007f */
[----:B-1----:R-:W-:Y:S05]  /*bf10*/  @!P0 BRA `(.L_x_277) ;  /* 0xfffffffc00f08947 */ /* 0x002fea000383ffff */
[----:B------:R-:W-:Y:S05]  /*bf20*/  BRA `(.L_x_307) ;  /* 0xfffffff000607947 */ /* 0x000fea000383ffff */
.L_x_278:
[----:B0-----:R0:W1:Y:S02]  /*bf30*/  SYNCS.PHASECHK.TRANS64.TRYWAIT P0, [R8+URZ], R5 ;  /* 0x00000005080075a7 */ /* 0x001064000800017f */
[----:B-1----:R-:W-:Y:S05]  /*bf40*/  @!P0 NANOSLEEP.SYNCS 0x989680 ;  /* 0x009896800000895d */ /* 0x002fea0003900000 */
[----:B------:R-:W1:Y:S02]  /*bf50*/  @!P0 SYNCS.PHASECHK.TRANS64 P0, [R8+URZ], R5 ;  /* 0x00000005080085a7 */ /* 0x000e64000800007f */
[----:B-1----:R-:W-:Y:S05]  /*bf60*/  @!P0 BRA `(.L_x_278) ;  /* 0xfffffffc00f08947 */ /* 0x002fea000383ffff */
[----:B------:R-:W-:Y:S05]  /*bf70*/  BRA `(.L_x_308) ;  /* 0xfffffff000707947 */ /* 0x000fea000383ffff */
.L_x_279:
[----:B0-----:R0:W1:Y:S02]  /*bf80*/  SYNCS.PHASECHK.TRANS64.TRYWAIT P0, [R9+URZ], R4 ;  /* 0x00000004090075a7 */ /* 0x001064000800017f */
[----:B-1----:R-:W-:Y:S05]  /*bf90*/  @!P0 NANOSLEEP.SYNCS 0x989680 ;  /* 0x009896800000895d */ /* 0x002fea0003900000 */
[----:B------:R-:W1:Y:S02]  /*bfa0*/  @!P0 SYNCS.PHASECHK.TRANS64 P0, [R9+URZ], R4 ;  /* 0x00000004090085a7 */ /* 0x000e64000800007f */
[----:B-1----:R-:W-:Y:S05]  /*bfb0*/  @!P0 BRA `(.L_x_279) ;  /* 0xfffffffc00f08947 */ /* 0x002fea000383ffff */
[----:B------:R-:W-:Y:S05]  /*bfc0*/  BRA `(.L_x_309) ;  /* 0xfffffff000807947 */ /* 0x000fea000383ffff */
.L_x_280:
[----:B0-----:R0:W1:Y:S02]  /*bfd0*/  SYNCS.PHASECHK.TRANS64.TRYWAIT P0, [R8+URZ], R5 ;  /* 0x00000005080075a7 */ /* 0x001064000800017f */
[----:B-1----:R-:W-:Y:S05]  /*bfe0*/  @!P0 NANOSLEEP.SYNCS 0x989680 ;  /* 0x009896800000895d */ /* 0x002fea0003900000 */
[----:B------:R-:W1:Y:S02]  /*bff0*/  @!P0 SYNCS.PHASECHK.TRANS64 P0, [R8+URZ], R5 ;  /* 0x00000005080085a7 */ /* 0x000e64000800007f */
[----:B-1----:R-:W-:Y:S05]  /*c000*/  @!P0 BRA `(.L_x_280) ;  /* 0xfffffffc00f08947 */ /* 0x002fea000383ffff */
[----:B------:R-:W-:Y:S05]  /*c010*/  BRA `(.L_x_310) ;  /* 0xfffffff000907947 */ /* 0x000fea000383ffff */
.L_x_281:
[----:B0-----:R0:W1:Y:S02]  /*c020*/  SYNCS.PHASECHK.TRANS64.TRYWAIT P0, [R9+URZ], R4 ;  /* 0x00000004090075a7 */ /* 0x001064000800017f */
[----:B-1----:R-:W-:Y:S05]  /*c030*/  @!P0 NANOSLEEP.SYNCS 0x989680 ;  /* 0x009896800000895d */ /* 0x002fea0003900000 */
[----:B------:R-:W1:Y:S02]  /*c040*/  @!P0 SYNCS.PHASECHK.TRANS64 P0, [R9+URZ], R4 ;  /* 0x00000004090085a7 */ /* 0x000e64000800007f */
[----:B-1----:R-:W-:Y:S05]  /*c050*/  @!P0 BRA `(.L_x_281) ;  /* 0xfffffffc00f08947 */ /* 0x002fea000383ffff */
[----:B------:R-:W-:Y:S05]  /*c060*/  BRA `(.L_x_311) ;  /* 0xfffffff000a07947 */ /* 0x000fea000383ffff */
.L_x_282:
[----:B0-----:R0:W1:Y:S02]  /*c070*/  SYNCS.PHASECHK.TRANS64.TRYWAIT P0, [R8+URZ], R5 ;  /* 0x00000005080075a7 */ /* 0x001064000800017f */
[----:B-1----:R-:W-:Y:S05]  /*c080*/  @!P0 NANOSLEEP.SYNCS 0x989680 ;  /* 0x009896800000895d */ /* 0x002fea0003900000 */
[----:B------:R-:W1:Y:S02]  /*c090*/  @!P0 SYNCS.PHASECHK.TRANS64 P0, [R8+URZ], R5 ;  /* 0x00000005080085a7 */ /* 0x000e64000800007f */
[----:B-1----:R-:W-:Y:S05]  /*c0a0*/  @!P0 BRA `(.L_x_282) ;  /* 0xfffffffc00f08947 */ /* 0x002fea000383ffff */
[----:B------:R-:W-:Y:S05]  /*c0b0*/  BRA `(.L_x_312) ;  /* 0xfffffff000b07947 */ /* 0x000fea000383ffff */
.L_x_283:
[----:B0-----:R0:W1:Y:S02]  /*c0c0*/  SYNCS.PHASECHK.TRANS64.TRYWAIT P0, [R9+URZ], R4 ;  /* 0x00000004090075a7 */ /* 0x001064000800017f */
[----:B-1----:R-:W-:Y:S05]  /*c0d0*/  @!P0 NANOSLEEP.SYNCS 0x989680 ;  /* 0x009896800000895d */ /* 0x002fea0003900000 */
[----:B------:R-:W1:Y:S02]  /*c0e0*/  @!P0 SYNCS.PHASECHK.TRANS64 P0, [R9+URZ], R4 ;  /* 0x00000004090085a7 */ /* 0x000e64000800007f */
[----:B-1----:R-:W-:Y:S05]  /*c0f0*/  @!P0 BRA `(.L_x_283) ;  /* 0xfffffffc00f08947 */ /* 0x002fea000383ffff */
[----:B------:R-:W-:Y:S05]  /*c100*/  BRA `(.L_x_313) ;  /* 0xfffffff000c07947 */ /* 0x000fea000383ffff */
.L_x_284:
[----:B0-----:R0:W1:Y:S02]  /*c110*/  SYNCS.PHASECHK.TRANS64.TRYWAIT P0, [R8+URZ], R5 ;  /* 0x00000005080075a7 */ /* 0x001064000800017f */
[----:B-1----:R-:W-:Y:S05]  /*c120*/  @!P0 NANOSLEEP.SYNCS 0x989680 ;  /* 0x009896800000895d */ /* 0x002fea0003900000 */
[----:B------:R-:W1:Y:S02]  /*c130*/  @!P0 SYNCS.PHASECHK.TRANS64 P0, [R8+URZ], R5 ;  /* 0x00000005080085a7 */ /* 0x000e64000800007f */
[----:B-1----:R-:W-:Y:S05]  /*c140*/  @!P0 BRA `(.L_x_284) ;  /* 0xfffffffc00f08947 */ /* 0x002fea000383ffff */
[----:B------:R-:W-:Y:S05]  /*c150*/  BRA `(.L_x_314) ;  /* 0xfffffff000d07947 */ /* 0x000fea000383ffff */
.L_x_285:
[----:B0-----:R0:W1:Y:S02]  /*c160*/  SYNCS.PHASECHK.TRANS64.TRYWAIT P0, [R9+URZ], R4 ;  /* 0x00000004090075a7 */ /* 0x001064000800017f */
[----:B-1----:R-:W-:Y:S05]  /*c170*/  @!P0 NANOSLEEP.SYNCS 0x989680 ;  /* 0x009896800000895d */ /* 0x002fea0003900000 */
[----:B------:R-:W1:Y:S02]  /*c180*/  @!P0 SYNCS.PHASECHK.TRANS64 P0, [R9+URZ], R4 ;  /* 0x00000004090085a7 */ /* 0x000e64000800007f */
[----:B-1----:R-:W-:Y:S05]  /*c190*/  @!P0 BRA `(.L_x_285) ;  /* 0xfffffffc00f08947 */ /* 0x002fea000383ffff */
[----:B------:R-:W-:Y:S05]  /*c1a0*/  BRA `(.L_x_315) ;  /* 0xfffffff000e07947 */ /* 0x000fea000383ffff */
.L_x_286:
[----:B0-----:R0:W1:Y:S02]  /*c1b0*/  SYNCS.PHASECHK.TRANS64.TRYWAIT P0, [R8+URZ], R5 ;  /* 0x00000005080075a7 */ /* 0x001064000800017f */
[----:B-1----:R-:W-:Y:S05]  /*c1c0*/  @!P0 NANOSLEEP.SYNCS 0x989680 ;  /* 0x009896800000895d */ /* 0x002fea0003900000 */
[----:B------:R-:W1:Y:S02]  /*c1d0*/  @!P0 SYNCS.PHASECHK.TRANS64 P0, [R8+URZ], R5 ;  /* 0x00000005080085a7 */ /* 0x000e64000800007f */
[----:B-1----:R-:W-:Y:S05]  /*c1e0*/  @!P0 BRA `(.L_x_286) ;  /* 0xfffffffc00f08947 */ /* 0x002fea000383ffff */
[----:B------:R-:W-:Y:S05]  /*c1f0*/  BRA `(.L_x_316) ;  /* 0xfffffff000f07947 */ /* 0x000fea000383ffff */
.L_x_287:
[----:B0-----:R0:W1:Y:S02]  /*c200*/  SYNCS.PHASECHK.TRANS64.TRYWAIT P0, [R9+URZ], R4 ;  /* 0x00000004090075a7 */ /* 0x001064000800017f */
[----:B-1----:R-:W-:Y:S05]  /*c210*/  @!P0 NANOSLEEP.SYNCS 0x989680 ;  /* 0x009896800000895d */ /* 0x002fea0003900000 */
[----:B------:R-:W1:Y:S02]  /*c220*/  @!P0 SYNCS.PHASECHK.TRANS64 P0, [R9+URZ], R4 ;  /* 0x00000004090085a7 */ /* 0x000e64000800007f */
[----:B-1----:R-:W-:Y:S05]  /*c230*/  @!P0 BRA `(.L_x_287) ;  /* 0xfffffffc00f08947 */ /* 0x002fea000383ffff */
[----:B------:R-:W-:Y:S05]  /*c240*/  BRA `(.L_x_317) ;  /* 0xfffffff400007947 */ /* 0x000fea000383ffff */
.L_x_288:
[----:B0-----:R0:W1:Y:S02]  /*c250*/  SYNCS.PHASECHK.TRANS64.TRYWAIT P0, [R8+URZ], R5 ;  /* 0x00000005080075a7 */ /* 0x001064000800017f */
[----:B-1----:R-:W-:Y:S05]  /*c260*/  @!P0 NANOSLEEP.SYNCS 0x989680 ;  /* 0x009896800000895d */ /* 0x002fea0003900000 */
[----:B------:R-:W1:Y:S02]  /*c270*/  @!P0 SYNCS.PHASECHK.TRANS64 P0, [R8+URZ], R5 ;  /* 0x00000005080085a7 */ /* 0x000e64000800007f */
[----:B-1----:R-:W-:Y:S05]  /*c280*/  @!P0 BRA `(.L_x_288) ;  /* 0xfffffffc00f08947 */ /* 0x002fea000383ffff */
[----:B------:R-:W-:Y:S05]  /*c290*/  BRA `(.L_x_318) ;  /* 0xfffffff400107947 */ /* 0x000fea000383ffff */
.L_x_289:
[----:B0-----:R0:W1:Y:S02]  /*c2a0*/  SYNCS.PHASECHK.TRANS64.TRYWAIT P0, [R9+URZ], R4 ;  /* 0x00000004090075a7 */ /* 0x001064000800017f */
[----:B-1----:R-:W-:Y:S05]  /*c2b0*/  @!P0 NANOSLEEP.SYNCS 0x989680 ;  /* 0x009896800000895d */ /* 0x002fea0003900000 */
[----:B------:R-:W1:Y:S02]  /*c2c0*/  @!P0 SYNCS.PHASECHK.TRANS64 P0, [R9+URZ], R4 ;  /* 0x00000004090085a7 */ /* 0x000e64000800007f */
[----:B-1----:R-:W-:Y:S05]  /*c2d0*/  @!P0 BRA `(.L_x_289) ;  /* 0xfffffffc00f08947 */ /* 0x002fea000383ffff */
[----:B------:R-:W-:Y:S05]  /*c2e0*/  BRA `(.L_x_319) ;  /* 0xfffffff400207947 */ /* 0x000fea000383ffff */
.L_x_290:
[----:B0-----:R0:W1:Y:S02]  /*c2f0*/  SYNCS.PHASECHK.TRANS64.TRYWAIT P0, [R8+URZ], R5 ;  /* 0x00000005080075a7 */ /* 0x001064000800017f */
[----:B-1----:R-:W-:Y:S05]  /*c300*/  @!P0 NANOSLEEP.SYNCS 0x989680 ;  /* 0x009896800000895d */ /* 0x002fea0003900000 */
[----:B------:R-:W1:Y:S02]  /*c310*/  @!P0 SYNCS.PHASECHK.TRANS64 P0, [R8+URZ], R5 ;  /* 0x00000005080085a7 */ /* 0x000e64000800007f */
[----:B-1----:R-:W-:Y:S05]  /*c320*/  @!P0 BRA `(.L_x_290) ;  /* 0xfffffffc00f08947 */ /* 0x002fea000383ffff */
[----:B------:R-:W-:Y:S05]  /*c330*/  BRA `(.L_x_320) ;  /* 0xfffffff400307947 */ /* 0x000fea000383ffff */
.L_x_291:
[----:B0-----:R0:W1:Y:S02]  /*c340*/  SYNCS.PHASECHK.TRANS64.TRYWAIT P0, [R9+URZ], R4 ;  /* 0x00000004090075a7 */ /* 0x001064000800017f */
[----:B-1----:R-:W-:Y:S05]  /*c350*/  @!P0 NANOSLEEP.SYNCS 0x989680 ;  /* 0x009896800000895d */ /* 0x002fea0003900000 */
[----:B------:R-:W1:Y:S02]  /*c360*/  @!P0 SYNCS.PHASECHK.TRANS64 P0, [R9+URZ], R4 ;  /* 0x00000004090085a7 */ /* 0x000e64000800007f */
[----:B-1----:R-:W-:Y:S05]  /*c370*/  @!P0 BRA `(.L_x_291) ;  /* 0xfffffffc00f08947 */ /* 0x002fea000383ffff */
[----:B------:R-:W-:Y:S05]  /*c380*/  BRA `(.L_x_321) ;  /* 0xfffffff400407947 */ /* 0x000fea000383ffff */
.L_x_292:
[----:B0-----:R0:W1:Y:S02]  /*c390*/  SYNCS.PHASECHK.TRANS64.TRYWAIT P0, [R8+URZ], R5 ;  /* 0x00000005080075a7 */ /* 0x001064000800017f */
[----:B-1----:R-:W-:Y:S05]  /*c3a0*/  @!P0 NANOSLEEP.SYNCS 0x989680 ;  /* 0x009896800000895d */ /* 0x002fea0003900000 */
[----:B------:R-:W1:Y:S02]  /*c3b0*/  @!P0 SYNCS.PHASECHK.TRANS64 P0, [R8+URZ], R5 ;  /* 0x00000005080085a7 */ /* 0x000e64000800007f */
[----:B-1----:R-:W-:Y:S05]  /*c3c0*/  @!P0 BRA `(.L_x_292) ;  /* 0xfffffffc00f08947 */ /* 0x002fea000383ffff */
[----:B------:R-:W-:Y:S05]  /*c3d0*/  BRA `(.L_x_322) ;  /* 0xfffffff400507947 */ /* 0x000fea000383ffff */
.L_x_293:
[----:B0-----:R0:W1:Y:S02]  /*c3e0*/  SYNCS.PHASECHK.TRANS64.TRYWAIT P0, [R9+URZ], R4 ;  /* 0x00000004090075a7 */ /* 0x001064000800017f */
[----:B-1----:R-:W-:Y:S05]  /*c3f0*/  @!P0 NANOSLEEP.SYNCS 0x989680 ;  /* 0x009896800000895d */ /* 0x002fea0003900000 */
[----:B------:R-:W1:Y:S02]  /*c400*/  @!P0 SYNCS.PHASECHK.TRANS64 P0, [R9+URZ], R4 ;  /* 0x00000004090085a7 */ /* 0x000e64000800007f */
[----:B-1----:R-:W-:Y:S05]  /*c410*/  @!P0 BRA `(.L_x_293) ;  /* 0xfffffffc00f08947 */ /* 0x002fea000383ffff */
[----:B------:R-:W-:Y:S05]  /*c420*/  BRA `(.L_x_323) ;  /* 0xfffffff400607947 */ /* 0x000fea000383ffff */
.L_x_294:
[----:B0-----:R0:W1:Y:S02]  /*c430*/  SYNCS.PHASECHK.TRANS64.TRYWAIT P0, [R8+URZ], R5 ;  /* 0x00000005080075a7 */ /* 0x001064000800017f */
[----:B-1----:R-:W-:Y:S05]  /*c440*/  @!P0 NANOSLEEP.SYNCS 0x989680 ;  /* 0x009896800000895d */ /* 0x002fea0003900000 */
[----:B------:R-:W1:Y:S02]  /*c450*/  @!P0 SYNCS.PHASECHK.TRANS64 P0, [R8+URZ], R5 ;  /* 0x00000005080085a7 */ /* 0x000e64000800007f */
[----:B-1----:R-:W-:Y:S05]  /*c460*/  @!P0 BRA `(.L_x_294) ;  /* 0xfffffffc00f08947 */ /* 0x002fea000383ffff */
[----:B------:R-:W-:Y:S05]  /*c470*/  BRA `(.L_x_324) ;  /* 0xfffffff400707947 */ /* 0x000fea000383ffff */
.L_x_295:
[----:B0-----:R0:W1:Y:S02]  /*c480*/  SYNCS.PHASECHK.TRANS64.TRYWAIT P0, [R9+URZ], R4 ;  /* 0x00000004090075a7 */ /* 0x001064000800017f */
[----:B-1----:R-:W-:Y:S05]  /*c490*/  @!P0 NANOSLEEP.SYNCS 0x989680 ;  /* 0x009896800000895d */ /* 0x002fea0003900000 */
[----:B------:R-:W1:Y:S02]  /*c4a0*/  @!P0 SYNCS.PHASECHK.TRANS64 P0, [R9+URZ], R4 ;  /* 0x00000004090085a7 */ /* 0x000e64000800007f */
[----:B-1----:R-:W-:Y:S05]  /*c4b0*/  @!P0 BRA `(.L_x_295) ;  /* 0xfffffffc00f08947 */ /* 0x002fea000383ffff */
[----:B------:R-:W-:Y:S05]  /*c4c0*/  BRA `(.L_x_325) ;  /* 0xfffffff400807947 */ /* 0x000fea000383ffff */
.L_x_296:
[----:B0-----:R0:W1:Y:S02]  /*c4d0*/  SYNCS.PHASECHK.TRANS64.TRYWAIT P0, [R8+URZ], R5 ;  /* 0x00000005080075a7 */ /* 0x001064000800017f */
[----:B-1----:R-:W-:Y:S05]  /*c4e0*/  @!P0 NANOSLEEP.SYNCS 0x989680 ;  /* 0x009896800000895d */ /* 0x002fea0003900000 */
[----:B------:R-:W1:Y:S02]  /*c4f0*/  @!P0 SYNCS.PHASECHK.TRANS64 P0, [R8+URZ], R5 ;  /* 0x00000005080085a7 */ /* 0x000e64000800007f */
[----:B-1----:R-:W-:Y:S05]  /*c500*/  @!P0 BRA `(.L_x_296) ;  /* 0xfffffffc00f08947 */ /* 0x002fea000383ffff */
[----:B------:R-:W-:Y:S05]  /*c510*/  BRA `(.L_x_326) ;  /* 0xfffffff400907947 */ /* 0x000fea000383ffff */
.L_x_297:
[----:B0-----:R0:W1:Y:S02]  /*c520*/  SYNCS.PHASECHK.TRANS64.TRYWAIT P0, [R9+URZ], R4 ;  /* 0x00000004090075a7 */ /* 0x001064000800017f */
[----:B-1----:R-:W-:Y:S05]  /*c530*/  @!P0 NANOSLEEP.SYNCS 0x989680 ;  /* 0x009896800000895d */ /* 0x002fea0003900000 */
[----:B------:R-:W1:Y:S02]  /*c540*/  @!P0 SYNCS.PHASECHK.TRANS64 P0, [R9+URZ], R4 ;  /* 0x00000004090085a7 */ /* 0x000e64000800007f */
[----:B-1----:R-:W-:Y:S05]  /*c550*/  @!P0 BRA `(.L_x_297) ;  /* 0xfffffffc00f08947 */ /* 0x002fea000383ffff */
[----:B------:R-:W-:Y:S05]  /*c560*/  BRA `(.L_x_327) ;  /* 0xfffffff400a07947 */ /* 0x000fea000383ffff */
.L_x_298:
[----:B0-----:R0:W1:Y:S02]  /*c570*/  SYNCS.PHASECHK.TRANS64.TRYWAIT P0, [R6+URZ], R5 ;  /* 0x00000005060075a7 */ /* 0x001064000800017f */
[----:B-1----:R-:W-:Y:S05]  /*c580*/  @!P0 NANOSLEEP.SYNCS 0x989680 ;  /* 0x009896800000895d */ /* 0x002fea0003900000 */
[----:B------:R-:W1:Y:S02]  /*c590*/  @!P0 SYNCS.PHASECHK.TRANS64 P0, [R6+URZ], R5 ;  /* 0x00000005060085a7 */ /* 0x000e64000800007f */
[----:B-1----:R-:W-:Y:S05]  /*c5a0*/  @!P0 BRA `(.L_x_298) ;  /* 0xfffffffc00f08947 */ /* 0x002fea000383ffff */
[----:B------:R-:W-:Y:S05]  /*c5b0*/  BRA `(.L_x_328) ;  /* 0xfffffff400a87947 */ /* 0x000fea000383ffff */
.L_x_329:
[----:B------:R-:W-:-:S00]  /*c5c0*/  BRA `(.L_x_329) ;  /* 0xfffffffc00fc7947 */ /* 0x000fc0000383ffff */
[----:B------:R-:W-:-:S00]  /*c5d0*/  NOP ;  /* 0x0000000000007918 */ /* 0x000fc00000000000 */
        /* <DEDUP_REMOVED lines=10> */
.L_x_330:


//--------------------- .nv.global.init           --------------------------
	.section	.nv.global.init,"aw",@progbits
.nv.global.init:
	.type		$str$22,@object
	.size		$str$22,($str$23 - $str$22)
$str$22:
        /*0000*/ 	.byte	0x6b, 0x5f, 0x74, 0x69, 0x6c, 0x65, 0x5f, 0x63, 0x6f, 0x75, 0x6e, 0x74, 0x20, 0x3e, 0x3d, 0x20
        /*0010*/ 	.byte	0x31, 0x00
	.type		$str$23,@object
	.size		$str$23,(__unnamed_1 - $str$23)
$str$23:
        /*0012*/ 	.byte	0x2f, 0x74, 0x6d, 0x70, 0x2f, 0x63, 0x75, 0x74, 0x6c, 0x61, 0x73, 0x73, 0x5f, 0x73, 0x77, 0x65
        /*0022*/ 	.byte	0x65, 0x70, 0x5f, 0x73, 0x72, 0x63, 0x2f, 0x69, 0x6e, 0x63, 0x6c, 0x75, 0x64, 0x65, 0x2f, 0x63
        /*0032*/ 	.byte	0x75, 0x74, 0x6c, 0x61, 0x73, 0x73, 0x2f, 0x67, 0x65, 0x6d, 0x6d, 0x2f, 0x63, 0x6f, 0x6c, 0x6c
        /*0042*/ 	.byte	0x65, 0x63, 0x74, 0x69, 0x76, 0x65, 0x2f, 0x73, 0x6d, 0x39, 0x30, 0x5f, 0x6d, 0x6d, 0x61, 0x5f
        /*0052*/ 	.byte	0x74, 0x6d, 0x61, 0x5f, 0x67, 0x6d, 0x6d, 0x61, 0x5f, 0x73, 0x73, 0x5f, 0x77, 0x61, 0x72, 0x70
        /*0062*/ 	.byte	0x73, 0x70, 0x65, 0x63, 0x69, 0x61, 0x6c, 0x69, 0x7a, 0x65, 0x64, 0x2e, 0x68, 0x70, 0x70, 0x00
	.type		__unnamed_1,@object
	.size		__unnamed_1,(.L_0 - __unnamed_1)
__unnamed_1:
        /*0072*/ 	.byte	0x76, 0x6f, 0x69, 0x64, 0x20, 0x63, 0x75, 0x74, 0x6c, 0x61, 0x73, 0x73, 0x3a, 0x3a, 0x67, 0x65
        /* <DEDUP_REMOVED lines=180> */
        /*0bc2*/ 	.byte	0x74, 0x69, 0x74, 0x79, 0x5d, 0x00
.L_0:


//--------------------- .nv.shared._ZN7cutlass13device_kernelINS_4gemm6kernel13GemmUniversalIN4cute5tupleIJiiiiEEENS1_10collective13CollectiveMmaINS1_34MainloopSm90TmaGmmaWarpSpecializedILi23ENS5_IJNS4_1CILi2EEENSA_ILi1EEESC_EEENS1_35KernelTmaWarpSpecializedCooperativeEEENS5_IJNSA_ILi192EEENSA_ILi112EEENSA_ILi16EEEEEENS_6half_tENS5_IJlSC_lEEESK_SL_NS4_8TiledMMAINS4_8MMA_AtomIJNS4_4SM904GMMA25MMA_64x16x16_F32F16F16_SSILNSP_5MajorE0ELSR_0ELNSP_7ScaleInE1ELSS_1EEEEEENS4_6LayoutISD_NS5_IJSC_NSA_ILi0EEESW_EEEEENS5_IJNS4_10UnderscoreESZ_SZ_EEEEENS4_13SM90_TMA_LOADENS4_14ComposedLayoutINS4_7SwizzleILi1ELi4ELi3EEENS4_18smem_ptr_flag_bitsILi16EEENSV_INS5_IJNSA_ILi8EEESI_EEENS5_IJSI_SC_EEEEEEEvNS4_8identityENS4_23SM90_TMA_LOAD_MULTICASTES1C_vS1D_EENS_8epilogue10collective6detail29Sm90TmaWarpSpecializedAdapterINS1H_15DefaultEpilogueISK_SL_SL_NS1G_6thread17LinearCombinationISK_Li1EffLNS1L_9ScaleType4KindE0ELNS_15FloatRoundStyleE2ESK_EENS1_15EpilogueDefaultEEEEEvvEEEEvNT_6ParamsE --------------------------
	.section	.nv.shared._ZN7cutlass13device_kernelINS_4gemm6kernel13GemmUniversalIN4cute5tupleIJiiiiEEENS1_10collective13CollectiveMmaINS1_34MainloopSm90TmaGmmaWarpSpecializedILi23ENS5_IJNS4_1CILi2EEENSA_ILi1EEESC_EEENS1_35KernelTmaWarpSpecializedCooperativeEEENS5_IJNSA_ILi192EEENSA_ILi112EEENSA_ILi16EEEEEENS_6half_tENS5_IJlSC_lEEESK_SL_NS4_8TiledMMAINS4_8MMA_AtomIJNS4_4SM904GMMA25MMA_64x16x16_F32F16F16_SSILNSP_5MajorE0ELSR_0ELNSP_7ScaleInE1ELSS_1EEEEEENS4_6LayoutISD_NS5_IJSC_NSA_ILi0EEESW_EEEEENS5_IJNS4_10UnderscoreESZ_SZ_EEEEENS4_13SM90_TMA_LOADENS4_14ComposedLayoutINS4_7SwizzleILi1ELi4ELi3EEENS4_18smem_ptr_flag_bitsILi16EEENSV_INS5_IJNSA_ILi8EEESI_EEENS5_IJSI_SC_EEEEEEEvNS4_8identityENS4_23SM90_TMA_LOAD_MULTICASTES1C_vS1D_EENS_8epilogue10collective6detail29Sm90TmaWarpSpecializedAdapterINS1H_15DefaultEpilogueISK_SL_SL_NS1G_6thread17LinearCombinationISK_Li1EffLNS1L_9ScaleType4KindE0ELNS_15FloatRoundStyleE2ESK_EENS1_15EpilogueDefaultEEEEEvvEEEEvNT_6ParamsE,"aw",@nobits
	.sectionflags	@""
	.align	16
	.zero		1024


//--------------------- .nv.shared.reserved.0     --------------------------
	.section	.nv.shared.reserved.0,"aw",@nobits
	.weak		__nv_reservedSMEM_offset_0_alias
	.size		__nv_reservedSMEM_offset_0_alias, 0, 0
	.other		__nv_reservedSMEM_offset_0_alias,@"STO_CUDA_RESERVED_SHARED STV_DEFAULT"
__nv_reservedSMEM_offset_0_alias:
	.zero		0


//--------------------- .nv.global                --------------------------
	.section	.nv.global,"aw",@nobits
.nv.global:
	.type		_ZN40_INTERNAL_8cfe7eb3_4_k_cu_e1f11f59_186454cute1_E,@object
	.size		_ZN40_INTERNAL_8cfe7eb3_4_k_cu_e1f11f59_186454cute1_E,(_ZN40_INTERNAL_8cfe7eb3_4_k_cu_e1f11f59_186454cuda3std3__45__cpo6cbeginE - _ZN40_INTERNAL_8cfe7eb3_4_k_cu_e1f11f59_186454cute1_E)
_ZN40_INTERNAL_8cfe7eb3_4_k_cu_e1f11f59_186454cute1_E:
	.zero		1
	.type		_ZN40_INTERNAL_8cfe7eb3_4_k_cu_e1f11f59_186454cuda3std3__45__cpo6cbeginE,@object
	.size		_ZN40_INTERNAL_8cfe7eb3_4_k_cu_e1f11f59_186454cuda3std3__45__cpo6cbeginE,(_ZN40_INTERNAL_8cfe7eb3_4_k_cu_e1f11f59_186454cuda3std3__48in_placeE - _ZN40_INTERNAL_8cfe7eb3_4_k_cu_e1f11f59_186454cuda3std3__45__cpo6cbeginE)
_ZN40_INTERNAL_8cfe7eb3_4_k_cu_e1f11f59_186454cuda3std3__45__cpo6cbeginE:
	.zero		1
	.type		_ZN40_INTERNAL_8cfe7eb3_4_k_cu_e1f11f59_186454cuda3std3__48in_placeE,@object
	.size		_ZN40_INTERNAL_8cfe7eb3_4_k_cu_e1f11f59_186454cuda3std3__48in_placeE,(_ZN40_INTERNAL_8cfe7eb3_4_k_cu_e1f11f59_186454cuda3std6ranges3__45__cpo9iter_moveE - _ZN40_INTERNAL_8cfe7eb3_4_k_cu_e1f11f59_186454cuda3std3__48in_placeE)
_ZN40_INTERNAL_8cfe7eb3_4_k_cu_e1f11f59_186454cuda3std3__48in_placeE:
	.zero		1
	.type		_ZN40_INTERNAL_8cfe7eb3_4_k_cu_e1f11f59_186454cuda3std6ranges3__45__cpo9iter_moveE,@object
	.size		_ZN40_INTERNAL_8cfe7eb3_4_k_cu_e1f11f59_186454cuda3std6ranges3__45__cpo9iter_moveE,(_ZN40_INTERNAL_8cfe7eb3_4_k_cu_e1f11f59_186454cuda3std3__45__cpo5beginE - _ZN40_INTERNAL_8cfe7eb3_4_k_cu_e1f11f59_186454cuda3std6ranges3__45__cpo9iter_moveE)
_ZN40_INTERNAL_8cfe7eb3_4_k_cu_e1f11f59_186454cuda3std6ranges3__45__cpo9iter_moveE:
	.zero		1
	.type		_ZN40_INTERNAL_8cfe7eb3_4_k_cu_e1f11f59_186454cuda3std3__45__cpo5beginE,@object
	.size		_ZN40_INTERNAL_8cfe7eb3_4_k_cu_e1f11f59_186454cuda3std3__45__cpo5beginE,(_ZN40_INTERNAL_8cfe7eb3_4_k_cu_e1f11f59_186454cuda3std3__442_GLOBAL__N__8cfe7eb3_4_k_cu_e1f11f59_186456ignoreE - _ZN40_INTERNAL_8cfe7eb3_4_k_cu_e1f11f59_186454cuda3std3__45__cpo5beginE)
_ZN40_INTERNAL_8cfe7eb3_4_k_cu_e1f11f59_186454cuda3std3__45__cpo5beginE:
	.zero		1
	.type		_ZN40_INTERNAL_8cfe7eb3_4_k_cu_e1f11f59_186454cuda3std3__442_GLOBAL__N__8cfe7eb3_4_k_cu_e1f11f59_186456ignoreE,@object
	.size		_ZN40_INTERNAL_8cfe7eb3_4_k_cu_e1f11f59_186454cuda3std3__442_GLOBAL__N__8cfe7eb3_4_k_cu_e1f11f59_186456ignoreE,(_ZN40_INTERNAL_8cfe7eb3_4_k_cu_e1f11f59_186454cute7productE - _ZN40_INTERNAL_8cfe7eb3_4_k_cu_e1f11f59_186454cuda3std3__442_GLOBAL__N__8cfe7eb3_4_k_cu_e1f11f59_186456ignoreE)
_ZN40_INTERNAL_8cfe7eb3_4_k_cu_e1f11f59_186454cuda3std3__442_GLOBAL__N__8cfe7eb3_4_k_cu_e1f11f59_186456ignoreE:
	.zero		1
	.type		_ZN40_INTERNAL_8cfe7eb3_4_k_cu_e1f11f59_186454cute7productE,@object
	.size		_ZN40_INTERNAL_8cfe7eb3_4_k_cu_e1f11f59_186454cute7productE,(_ZN40_INTERNAL_8cfe7eb3_4_k_cu_e1f11f59_186454cuda3std3__45__cpo3endE - _ZN40_INTERNAL_8cfe7eb3_4_k_cu_e1f11f59_186454cute7productE)
_ZN40_INTERNAL_8cfe7eb3_4_k_cu_e1f11f59_186454cute7productE:
	.zero		1
	.type		_ZN40_INTERNAL_8cfe7eb3_4_k_cu_e1f11f59_186454cuda3std3__45__cpo3endE,@object
	.size		_ZN40_INTERNAL_8cfe7eb3_4_k_cu_e1f11f59_186454cuda3std3__45__cpo3endE,(_ZN40_INTERNAL_8cfe7eb3_4_k_cu_e1f11f59_186454cuda3std3__419piecewise_constructE - _ZN40_INTERNAL_8cfe7eb3_4_k_cu_e1f11f59_186454cuda3std3__45__cpo3endE)
_ZN40_INTERNAL_8cfe7eb3_4_k_cu_e1f11f59_186454cuda3std3__45__cpo3endE:
	.zero		1
	.type		_ZN40_INTERNAL_8cfe7eb3_4_k_cu_e1f11f59_186454cuda3std3__419piecewise_constructE,@object
	.size		_ZN40_INTERNAL_8cfe7eb3_4_k_cu_e1f11f59_186454cuda3std3__419piecewise_constructE,(_ZN40_INTERNAL_8cfe7eb3_4_k_cu_e1f11f59_186454cuda3std3__45__cpo4cendE - _ZN40_INTERNAL_8cfe7eb3_4_k_cu_e1f11f59_186454cuda3std3__419piecewise_constructE)
_ZN40_INTERNAL_8cfe7eb3_4_k_cu_e1f11f59_186454cuda3std3__419piecewise_constructE:
	.zero		1
	.type		_ZN40_INTERNAL_8cfe7eb3_4_k_cu_e1f11f59_186454cuda3std3__45__cpo4cendE,@object
	.size		_ZN40_INTERNAL_8cfe7eb3_4_k_cu_e1f11f59_186454cuda3std3__45__cpo4cendE,(_ZN40_INTERNAL_8cfe7eb3_4_k_cu_e1f11f59_186454cuda3std6ranges3__45__cpo4swapE - _ZN40_INTERNAL_8cfe7eb3_4_k_cu_e1f11f59_186454cuda3std3__45__cpo4cendE)
_ZN40_INTERNAL_8cfe7eb3_4_k_cu_e1f11f59_186454cuda3std3__45__cpo4cendE:
	.zero		1
	.type		_ZN40_INTERNAL_8cfe7eb3_4_k_cu_e1f11f59_186454cuda3std6ranges3__45__cpo4swapE,@object
	.size		_ZN40_INTERNAL_8cfe7eb3_4_k_cu_e1f11f59_186454cuda3std6ranges3__45__cpo4swapE,(.L_8 - _ZN40_INTERNAL_8cfe7eb3_4_k_cu_e1f11f59_186454cuda3std6ranges3__45__cpo4swapE)
_ZN40_INTERNAL_8cfe7eb3_4_k_cu_e1f11f59_186454cuda3std6ranges3__45__cpo4swapE:
	.zero		1
.L_8:


//--------------------- .nv.constant0._ZN7cutlass13device_kernelINS_4gemm6kernel13GemmUniversalIN4cute5tupleIJiiiiEEENS1_10collective13CollectiveMmaINS1_34MainloopSm90TmaGmmaWarpSpecializedILi23ENS5_IJNS4_1CILi2EEENSA_ILi1EEESC_EEENS1_35KernelTmaWarpSpecializedCooperativeEEENS5_IJNSA_ILi192EEENSA_ILi112EEENSA_ILi16EEEEEENS_6half_tENS5_IJlSC_lEEESK_SL_NS4_8TiledMMAINS4_8MMA_AtomIJNS4_4SM904GMMA25MMA_64x16x16_F32F16F16_SSILNSP_5MajorE0ELSR_0ELNSP_7ScaleInE1ELSS_1EEEEEENS4_6LayoutISD_NS5_IJSC_NSA_ILi0EEESW_EEEEENS5_IJNS4_10UnderscoreESZ_SZ_EEEEENS4_13SM90_TMA_LOADENS4_14ComposedLayoutINS4_7SwizzleILi1ELi4ELi3EEENS4_18smem_ptr_flag_bitsILi16EEENSV_INS5_IJNSA_ILi8EEESI_EEENS5_IJSI_SC_EEEEEEEvNS4_8identityENS4_23SM90_TMA_LOAD_MULTICASTES1C_vS1D_EENS_8epilogue10collective6detail29Sm90TmaWarpSpecializedAdapterINS1H_15DefaultEpilogueISK_SL_SL_NS1G_6thread17LinearCombinationISK_Li1EffLNS1L_9ScaleType4KindE0ELNS_15FloatRoundStyleE2ESK_EENS1_15EpilogueDefaultEEEEEvvEEEEvNT_6ParamsE --------------------------
	.section	.nv.constant0._ZN7cutlass13device_kernelINS_4gemm6kernel13GemmUniversalIN4cute5tupleIJiiiiEEENS1_10collective13CollectiveMmaINS1_34MainloopSm90TmaGmmaWarpSpecializedILi23ENS5_IJNS4_1CILi2EEENSA_ILi1EEESC_EEENS1_35KernelTmaWarpSpecializedCooperativeEEENS5_IJNSA_ILi192EEENSA_ILi112EEENSA_ILi16EEEEEENS_6half_tENS5_IJlSC_lEEESK_SL_NS4_8TiledMMAINS4_8MMA_AtomIJNS4_4SM904GMMA25MMA_64x16x16_F32F16F16_SSILNSP_5MajorE0ELSR_0ELNSP_7ScaleInE1ELSS_1EEEEEENS4_6LayoutISD_NS5_IJSC_NSA_ILi0EEESW_EEEEENS5_IJNS4_10UnderscoreESZ_SZ_EEEEENS4_13SM90_TMA_LOADENS4_14ComposedLayoutINS4_7SwizzleILi1ELi4ELi3EEENS4_18smem_ptr_flag_bitsILi16EEENSV_INS5_IJNSA_ILi8EEESI_EEENS5_IJSI_SC_EEEEEEEvNS4_8identityENS4_23SM90_TMA_LOAD_MULTICASTES1C_vS1D_EENS_8epilogue10collective6detail29Sm90TmaWarpSpecializedAdapterINS1H_15DefaultEpilogueISK_SL_SL_NS1G_6thread17LinearCombinationISK_Li1EffLNS1L_9ScaleType4KindE0ELNS_15FloatRoundStyleE2ESK_EENS1_15EpilogueDefaultEEEEEvvEEEEvNT_6ParamsE,"a",@progbits
	.sectionflags	@""
	.align	4
.nv.constant0._ZN7cutlass13device_kernelINS_4gemm6kernel13GemmUniversalIN4cute5tupleIJiiiiEEENS1_10collective13CollectiveMmaINS1_34MainloopSm90TmaGmmaWarpSpecializedILi23ENS5_IJNS4_1CILi2EEENSA_ILi1EEESC_EEENS1_35KernelTmaWarpSpecializedCooperativeEEENS5_IJNSA_ILi192EEENSA_ILi112EEENSA_ILi16EEEEEENS_6half_tENS5_IJlSC_lEEESK_SL_NS4_8TiledMMAINS4_8MMA_AtomIJNS4_4SM904GMMA25MMA_64x16x16_F32F16F16_SSILNSP_5MajorE0ELSR_0ELNSP_7ScaleInE1ELSS_1EEEEEENS4_6LayoutISD_NS5_IJSC_NSA_ILi0EEESW_EEEEENS5_IJNS4_10UnderscoreESZ_SZ_EEEEENS4_13SM90_TMA_LOADENS4_14ComposedLayoutINS4_7SwizzleILi1ELi4ELi3EEENS4_18smem_ptr_flag_bitsILi16EEENSV_INS5_IJNSA_ILi8EEESI_EEENS5_IJSI_SC_EEEEEEEvNS4_8identityENS4_23SM90_TMA_LOAD_MULTICASTES1C_vS1D_EENS_8epilogue10collective6detail29Sm90TmaWarpSpecializedAdapterINS1H_15DefaultEpilogueISK_SL_SL_NS1G_6thread17LinearCombinationISK_Li1EffLNS1L_9ScaleType4KindE0ELNS_15FloatRoundStyleE2ESK_EENS1_15EpilogueDefaultEEEEEvvEEEEvNT_6ParamsE:
	.zero		1664


//--------------------- SYMBOLS --------------------------

	.type		.nv.reservedSmem.offset0,@object
	.size		.nv.reservedSmem.offset0,0x4
	.type		__assertfail,@function
